//
// Generated by NVIDIA NVVM Compiler
//
// Compiler Build ID: CL-36424714
// Cuda compilation tools, release 13.0, V13.0.88
// Based on NVVM 20.0.0
//

.version 9.0
.target sm_100
.address_size 64

	// .globl	_Z5add_1iPfS_S_

.visible .entry _Z5add_1iPfS_S_(
	.param .u32 _Z5add_1iPfS_S__param_0,
	.param .u64 .ptr .align 1 _Z5add_1iPfS_S__param_1,
	.param .u64 .ptr .align 1 _Z5add_1iPfS_S__param_2,
	.param .u64 .ptr .align 1 _Z5add_1iPfS_S__param_3
)
{
	.reg .pred 	%p<7>;
	.reg .b32 	%r<27>;
	.reg .b32 	%f<16>;
	.reg .b64 	%rd<31>;

	ld.param.u32 	%r11, [_Z5add_1iPfS_S__param_0];
	ld.param.u64 	%rd8, [_Z5add_1iPfS_S__param_1];
	ld.param.u64 	%rd9, [_Z5add_1iPfS_S__param_2];
	ld.param.u64 	%rd10, [_Z5add_1iPfS_S__param_3];
	cvta.to.global.u64 	%rd1, %rd10;
	cvta.to.global.u64 	%rd2, %rd9;
	cvta.to.global.u64 	%rd3, %rd8;
	mov.u32 	%r26, %tid.x;
	mov.u32 	%r2, %ntid.x;
	setp.ge.s32 	%p1, %r26, %r11;
	@%p1 bra 	$L__BB0_6;
	add.s32 	%r12, %r26, %r2;
	max.u32 	%r13, %r11, %r12;
	setp.lt.u32 	%p2, %r12, %r11;
	selp.u32 	%r14, 1, 0, %p2;
	add.s32 	%r15, %r12, %r14;
	sub.s32 	%r16, %r13, %r15;
	div.u32 	%r17, %r16, %r2;
	add.s32 	%r3, %r17, %r14;
	and.b32  	%r18, %r3, 3;
	setp.eq.s32 	%p3, %r18, 3;
	@%p3 bra 	$L__BB0_4;
	add.s32 	%r19, %r3, 1;
	and.b32  	%r20, %r19, 3;
	mul.wide.u32 	%rd30, %r26, 4;
	mul.wide.u32 	%rd5, %r2, 4;
	neg.s32 	%r24, %r20;
	mad.lo.s32 	%r26, %r2, %r20, %r26;
$L__BB0_3:
	.pragma "nounroll";
	add.s64 	%rd11, %rd3, %rd30;
	ld.global.f32 	%f1, [%rd11];
	add.s64 	%rd12, %rd2, %rd30;
	ld.global.f32 	%f2, [%rd12];
	add.f32 	%f3, %f1, %f2;
	add.s64 	%rd13, %rd1, %rd30;
	st.global.f32 	[%rd13], %f3;
	add.s64 	%rd30, %rd30, %rd5;
	add.s32 	%r24, %r24, 1;
	setp.ne.s32 	%p4, %r24, 0;
	@%p4 bra 	$L__BB0_3;
$L__BB0_4:
	setp.lt.u32 	%p5, %r3, 3;
	@%p5 bra 	$L__BB0_6;
$L__BB0_5:
	mul.wide.u32 	%rd14, %r26, 4;
	add.s64 	%rd15, %rd3, %rd14;
	ld.global.f32 	%f4, [%rd15];
	add.s64 	%rd16, %rd2, %rd14;
	ld.global.f32 	%f5, [%rd16];
	add.f32 	%f6, %f4, %f5;
	add.s64 	%rd17, %rd1, %rd14;
	st.global.f32 	[%rd17], %f6;
	add.s32 	%r21, %r26, %r2;
	mul.wide.u32 	%rd18, %r21, 4;
	add.s64 	%rd19, %rd3, %rd18;
	ld.global.f32 	%f7, [%rd19];
	add.s64 	%rd20, %rd2, %rd18;
	ld.global.f32 	%f8, [%rd20];
	add.f32 	%f9, %f7, %f8;
	add.s64 	%rd21, %rd1, %rd18;
	st.global.f32 	[%rd21], %f9;
	add.s32 	%r22, %r21, %r2;
	mul.wide.u32 	%rd22, %r22, 4;
	add.s64 	%rd23, %rd3, %rd22;
	ld.global.f32 	%f10, [%rd23];
	add.s64 	%rd24, %rd2, %rd22;
	ld.global.f32 	%f11, [%rd24];
	add.f32 	%f12, %f10, %f11;
	add.s64 	%rd25, %rd1, %rd22;
	st.global.f32 	[%rd25], %f12;
	add.s32 	%r23, %r22, %r2;
	mul.wide.u32 	%rd26, %r23, 4;
	add.s64 	%rd27, %rd3, %rd26;
	ld.global.f32 	%f13, [%rd27];
	add.s64 	%rd28, %rd2, %rd26;
	ld.global.f32 	%f14, [%rd28];
	add.f32 	%f15, %f13, %f14;
	add.s64 	%rd29, %rd1, %rd26;
	st.global.f32 	[%rd29], %f15;
	add.s32 	%r26, %r23, %r2;
	setp.lt.s32 	%p6, %r26, %r11;
	@%p6 bra 	$L__BB0_5;
$L__BB0_6:
	ret;

}
	// .globl	_Z5add_2iPfS_S_
.visible .entry _Z5add_2iPfS_S_(
	.param .u32 _Z5add_2iPfS_S__param_0,
	.param .u64 .ptr .align 1 _Z5add_2iPfS_S__param_1,
	.param .u64 .ptr .align 1 _Z5add_2iPfS_S__param_2,
	.param .u64 .ptr .align 1 _Z5add_2iPfS_S__param_3
)
{
	.reg .pred 	%p<7>;
	.reg .b32 	%r<27>;
	.reg .b32 	%f<16>;
	.reg .b64 	%rd<31>;

	ld.param.u32 	%r11, [_Z5add_2iPfS_S__param_0];
	ld.param.u64 	%rd8, [_Z5add_2iPfS_S__param_1];
	ld.param.u64 	%rd9, [_Z5add_2iPfS_S__param_2];
	ld.param.u64 	%rd10, [_Z5add_2iPfS_S__param_3];
	cvta.to.global.u64 	%rd1, %rd10;
	cvta.to.global.u64 	%rd2, %rd9;
	cvta.to.global.u64 	%rd3, %rd8;
	mov.u32 	%r26, %tid.x;
	mov.u32 	%r2, %ntid.x;
	setp.ge.s32 	%p1, %r26, %r11;
	@%p1 bra 	$L__BB1_6;
	add.s32 	%r12, %r26, %r2;
	max.u32 	%r13, %r11, %r12;
	setp.lt.u32 	%p2, %r12, %r11;
	selp.u32 	%r14, 1, 0, %p2;
	add.s32 	%r15, %r12, %r14;
	sub.s32 	%r16, %r13, %r15;
	div.u32 	%r17, %r16, %r2;
	add.s32 	%r3, %r17, %r14;
	and.b32  	%r18, %r3, 3;
	setp.eq.s32 	%p3, %r18, 3;
	@%p3 bra 	$L__BB1_4;
	add.s32 	%r19, %r3, 1;
	and.b32  	%r20, %r19, 3;
	mul.wide.u32 	%rd30, %r26, 4;
	mul.wide.u32 	%rd5, %r2, 4;
	neg.s32 	%r24, %r20;
	mad.lo.s32 	%r26, %r2, %r20, %r26;
$L__BB1_3:
	.pragma "nounroll";
	add.s64 	%rd11, %rd3, %rd30;
	ld.global.f32 	%f1, [%rd11];
	add.s64 	%rd12, %rd2, %rd30;
	ld.global.f32 	%f2, [%rd12];
	add.f32 	%f3, %f1, %f2;
	add.s64 	%rd13, %rd1, %rd30;
	st.global.f32 	[%rd13], %f3;
	bar.sync 	0;
	add.s64 	%rd30, %rd30, %rd5;
	add.s32 	%r24, %r24, 1;
	setp.ne.s32 	%p4, %r24, 0;
	@%p4 bra 	$L__BB1_3;
$L__BB1_4:
	setp.lt.u32 	%p5, %r3, 3;
	@%p5 bra 	$L__BB1_6;
$L__BB1_5:
	mul.wide.u32 	%rd14, %r26, 4;
	add.s64 	%rd15, %rd3, %rd14;
	ld.global.f32 	%f4, [%rd15];
	add.s64 	%rd16, %rd2, %rd14;
	ld.global.f32 	%f5, [%rd16];
	add.f32 	%f6, %f4, %f5;
	add.s64 	%rd17, %rd1, %rd14;
	st.global.f32 	[%rd17], %f6;
	bar.sync 	0;
	add.s32 	%r21, %r26, %r2;
	mul.wide.u32 	%rd18, %r21, 4;
	add.s64 	%rd19, %rd3, %rd18;
	ld.global.f32 	%f7, [%rd19];
	add.s64 	%rd20, %rd2, %rd18;
	ld.global.f32 	%f8, [%rd20];
	add.f32 	%f9, %f7, %f8;
	add.s64 	%rd21, %rd1, %rd18;
	st.global.f32 	[%rd21], %f9;
	bar.sync 	0;
	add.s32 	%r22, %r21, %r2;
	mul.wide.u32 	%rd22, %r22, 4;
	add.s64 	%rd23, %rd3, %rd22;
	ld.global.f32 	%f10, [%rd23];
	add.s64 	%rd24, %rd2, %rd22;
	ld.global.f32 	%f11, [%rd24];
	add.f32 	%f12, %f10, %f11;
	add.s64 	%rd25, %rd1, %rd22;
	st.global.f32 	[%rd25], %f12;
	bar.sync 	0;
	add.s32 	%r23, %r22, %r2;
	mul.wide.u32 	%rd26, %r23, 4;
	add.s64 	%rd27, %rd3, %rd26;
	ld.global.f32 	%f13, [%rd27];
	add.s64 	%rd28, %rd2, %rd26;
	ld.global.f32 	%f14, [%rd28];
	add.f32 	%f15, %f13, %f14;
	add.s64 	%rd29, %rd1, %rd26;
	st.global.f32 	[%rd29], %f15;
	bar.sync 	0;
	add.s32 	%r26, %r23, %r2;
	setp.lt.s32 	%p6, %r26, %r11;
	@%p6 bra 	$L__BB1_5;
$L__BB1_6:
	ret;

}
	// .globl	_Z5add_3iPfS_S_
.visible .entry _Z5add_3iPfS_S_(
	.param .u32 _Z5add_3iPfS_S__param_0,
	.param .u64 .ptr .align 1 _Z5add_3iPfS_S__param_1,
	.param .u64 .ptr .align 1 _Z5add_3iPfS_S__param_2,
	.param .u64 .ptr .align 1 _Z5add_3iPfS_S__param_3
)
{
	.reg .pred 	%p<8>;
	.reg .b32 	%r<31>;
	.reg .b32 	%f<16>;
	.reg .b64 	%rd<34>;

	ld.param.s32 	%rd4, [_Z5add_3iPfS_S__param_0];
	ld.param.u64 	%rd17, [_Z5add_3iPfS_S__param_1];
	ld.param.u64 	%rd18, [_Z5add_3iPfS_S__param_2];
	ld.param.u64 	%rd19, [_Z5add_3iPfS_S__param_3];
	cvta.to.global.u64 	%rd1, %rd19;
	cvta.to.global.u64 	%rd2, %rd18;
	cvta.to.global.u64 	%rd3, %rd17;
	mov.u32 	%r1, %tid.x;
	mov.u32 	%r16, %ntid.x;
	cvt.u64.u32 	%rd20, %r1;
	mul.lo.s64 	%rd5, %rd4, %rd20;
	cvt.u64.u32 	%rd6, %r16;
	and.b64  	%rd21, %rd5, -4294967296;
	setp.ne.s64 	%p1, %rd21, 0;
	@%p1 bra 	$L__BB2_2;
	cvt.u32.u64 	%r17, %rd6;
	cvt.u32.u64 	%r18, %rd5;
	div.u32 	%r19, %r18, %r17;
	cvt.u64.u32 	%rd32, %r19;
	bra.uni 	$L__BB2_3;
$L__BB2_2:
	div.s64 	%rd32, %rd5, %rd6;
$L__BB2_3:
	cvt.u32.u64 	%r2, %rd32;
	add.s32 	%r20, %r1, 1;
	cvt.u64.u32 	%rd22, %r20;
	mul.lo.s64 	%rd10, %rd4, %rd22;
	and.b64  	%rd23, %rd10, -4294967296;
	setp.ne.s64 	%p2, %rd23, 0;
	@%p2 bra 	$L__BB2_5;
	cvt.u32.u64 	%r21, %rd6;
	cvt.u32.u64 	%r22, %rd10;
	div.u32 	%r23, %r22, %r21;
	cvt.u64.u32 	%rd33, %r23;
	bra.uni 	$L__BB2_6;
$L__BB2_5:
	div.s64 	%rd33, %rd10, %rd6;
$L__BB2_6:
	cvt.u32.u64 	%r3, %rd33;
	setp.ge.s32 	%p3, %r2, %r3;
	@%p3 bra 	$L__BB2_13;
	sub.s32 	%r24, %r3, %r2;
	and.b32  	%r4, %r24, 3;
	setp.eq.s32 	%p4, %r4, 0;
	mov.u32 	%r28, %r2;
	@%p4 bra 	$L__BB2_10;
	neg.s32 	%r26, %r4;
	mov.u32 	%r28, %r2;
$L__BB2_9:
	.pragma "nounroll";
	mul.wide.s32 	%rd24, %r28, 4;
	add.s64 	%rd25, %rd1, %rd24;
	add.s64 	%rd26, %rd2, %rd24;
	add.s64 	%rd27, %rd3, %rd24;
	ld.global.f32 	%f1, [%rd27];
	ld.global.f32 	%f2, [%rd26];
	add.f32 	%f3, %f1, %f2;
	st.global.f32 	[%rd25], %f3;
	add.s32 	%r28, %r28, 1;
	add.s32 	%r26, %r26, 1;
	setp.ne.s32 	%p5, %r26, 0;
	@%p5 bra 	$L__BB2_9;
$L__BB2_10:
	sub.s32 	%r25, %r2, %r3;
	setp.gt.u32 	%p6, %r25, -4;
	@%p6 bra 	$L__BB2_13;
	sub.s32 	%r29, %r28, %r3;
	add.s64 	%rd14, %rd3, 8;
	add.s64 	%rd15, %rd2, 8;
	add.s64 	%rd16, %rd1, 8;
$L__BB2_12:
	mul.wide.s32 	%rd28, %r28, 4;
	add.s64 	%rd29, %rd14, %rd28;
	add.s64 	%rd30, %rd15, %rd28;
	add.s64 	%rd31, %rd16, %rd28;
	ld.global.f32 	%f4, [%rd29+-8];
	ld.global.f32 	%f5, [%rd30+-8];
	add.f32 	%f6, %f4, %f5;
	st.global.f32 	[%rd31+-8], %f6;
	ld.global.f32 	%f7, [%rd29+-4];
	ld.global.f32 	%f8, [%rd30+-4];
	add.f32 	%f9, %f7, %f8;
	st.global.f32 	[%rd31+-4], %f9;
	ld.global.f32 	%f10, [%rd29];
	ld.global.f32 	%f11, [%rd30];
	add.f32 	%f12, %f10, %f11;
	st.global.f32 	[%rd31], %f12;
	ld.global.f32 	%f13, [%rd29+4];
	ld.global.f32 	%f14, [%rd30+4];
	add.f32 	%f15, %f13, %f14;
	st.global.f32 	[%rd31+4], %f15;
	add.s32 	%r28, %r28, 4;
	add.s32 	%r29, %r29, 4;
	setp.ne.s32 	%p7, %r29, 0;
	@%p7 bra 	$L__BB2_12;
$L__BB2_13:
	ret;

}
	// .globl	_Z5add_4iPfS_S_
.visible .entry _Z5add_4iPfS_S_(
	.param .u32 _Z5add_4iPfS_S__param_0,
	.param .u64 .ptr .align 1 _Z5add_4iPfS_S__param_1,
	.param .u64 .ptr .align 1 _Z5add_4iPfS_S__param_2,
	.param .u64 .ptr .align 1 _Z5add_4iPfS_S__param_3
)
{
	.reg .b32 	%r<5>;
	.reg .b32 	%f<4>;
	.reg .b64 	%rd<11>;

	ld.param.u64 	%rd1, [_Z5add_4iPfS_S__param_1];
	ld.param.u64 	%rd2, [_Z5add_4iPfS_S__param_2];
	ld.param.u64 	%rd3, [_Z5add_4iPfS_S__param_3];
	cvta.to.global.u64 	%rd4, %rd3;
	cvta.to.global.u64 	%rd5, %rd2;
	cvta.to.global.u64 	%rd6, %rd1;
	mov.u32 	%r1, %ctaid.x;
	mov.u32 	%r2, %ntid.x;
	mov.u32 	%r3, %tid.x;
	mad.lo.s32 	%r4, %r1, %r2, %r3;
	mul.wide.s32 	%rd7, %r4, 4;
	add.s64 	%rd8, %rd6, %rd7;
	ld.global.f32 	%f1, [%rd8];
	add.s64 	%rd9, %rd5, %rd7;
	ld.global.f32 	%f2, [%rd9];
	add.f32 	%f3, %f1, %f2;
	add.s64 	%rd10, %rd4, %rd7;
	st.global.f32 	[%rd10], %f3;
	ret;

}


// ===== COMPILED SASS (sm_100) =====

	.target	sm_100

	.elftype	@"ET_EXEC"


//--------------------- .note.nv.tkinfo           --------------------------
	.section	.note.nv.tkinfo,"",@"SHT_NOTE"
	.sectionflags	@"SHF_NOTE_NV_TKINFO"
	.tkinfo
        /*0018*/ 	.word	0x00000002
        /*0030*/ 	.string	""
        /*0030*/ 	.string	"ptxas"
        /*0030*/ 	.string	"Cuda compilation tools, release 13.0, V13.0.88"
        /*0030*/ 	.string	"Build cuda_13.0.r13.0/compiler.36424714_0"
        /*0030*/ 	.string	"-arch sm_100 -m 64 "



//--------------------- .note.nv.cuinfo           --------------------------
	.section	.note.nv.cuinfo,"",@"SHT_NOTE"
	.sectionflags	@"SHF_NOTE_NV_CUINFO"
        /*0018*/ 	.short	0x0002
        /*001a*/ 	.short	0x0064
        /*001c*/ 	.short	0x0082
	.zero		2


//--------------------- .nv.info                  --------------------------
	.section	.nv.info,"",@"SHT_CUDA_INFO"
	.align	4


	//----- nvinfo : EIATTR_REGCOUNT
	.align		4
        /*0000*/ 	.byte	0x04, 0x2f
        /*0002*/ 	.short	(.L_1 - .L_0)
	.align		4
.L_0:
        /*0004*/ 	.word	index@(_Z5add_1iPfS_S_)
        /*0008*/ 	.word	0x0000001c


	//----- nvinfo : EIATTR_FRAME_SIZE
	.align		4
.L_1:
        /*000c*/ 	.byte	0x04, 0x11
        /*000e*/ 	.short	(.L_3 - .L_2)
	.align		4
.L_2:
        /*0010*/ 	.word	index@(_Z5add_1iPfS_S_)
        /*0014*/ 	.word	0x00000000


	//----- nvinfo : EIATTR_REGCOUNT
	.align		4
.L_3:
        /*0018*/ 	.byte	0x04, 0x2f
        /*001a*/ 	.short	(.L_5 - .L_4)
	.align		4
.L_4:
        /*001c*/ 	.word	index@(_Z5add_2iPfS_S_)
        /*0020*/ 	.word	0x0000001c


	//----- nvinfo : EIATTR_FRAME_SIZE
	.align		4
.L_5:
        /*0024*/ 	.byte	0x04, 0x11
        /*0026*/ 	.short	(.L_7 - .L_6)
	.align		4
.L_6:
        /*0028*/ 	.word	index@(_Z5add_2iPfS_S_)
        /*002c*/ 	.word	0x00000000


	//----- nvinfo : EIATTR_REGCOUNT
	.align		4
.L_7:
        /*0030*/ 	.byte	0x04, 0x2f
        /*0032*/ 	.short	(.L_9 - .L_8)
	.align		4
.L_8:
        /*0034*/ 	.word	index@(_Z5add_3iPfS_S_)
        /*0038*/ 	.word	0x00000016


	//----- nvinfo : EIATTR_FRAME_SIZE
	.align		4
.L_9:
        /*003c*/ 	.byte	0x04, 0x11
        /*003e*/ 	.short	(.L_11 - .L_10)
	.align		4
.L_10:
        /*0040*/ 	.word	index@($__internal_0_$__cuda_sm20_div_s64)
        /*0044*/ 	.word	0x00000000


	//----- nvinfo : EIATTR_FRAME_SIZE
	.align		4
.L_11:
        /*0048*/ 	.byte	0x04, 0x11
        /*004a*/ 	.short	(.L_13 - .L_12)
	.align		4
.L_12:
        /*004c*/ 	.word	index@(_Z5add_3iPfS_S_)
        /*0050*/ 	.word	0x00000000


	//----- nvinfo : EIATTR_REGCOUNT
	.align		4
.L_13:
        /*0054*/ 	.byte	0x04, 0x2f
        /*0056*/ 	.short	(.L_15 - .L_14)
	.align		4
.L_14:
        /*0058*/ 	.word	index@(_Z5add_4iPfS_S_)
        /*005c*/ 	.word	0x0000000c


	//----- nvinfo : EIATTR_FRAME_SIZE
	.align		4
.L_15:
        /*0060*/ 	.byte	0x04, 0x11
        /*0062*/ 	.short	(.L_17 - .L_16)
	.align		4
.L_16:
        /*0064*/ 	.word	index@(_Z5add_4iPfS_S_)
        /*0068*/ 	.word	0x00000000


	//----- nvinfo : EIATTR_MIN_STACK_SIZE
	.align		4
.L_17:
        /*006c*/ 	.byte	0x04, 0x12
        /*006e*/ 	.short	(.L_19 - .L_18)
	.align		4
.L_18:
        /*0070*/ 	.word	index@(_Z5add_4iPfS_S_)
        /*0074*/ 	.word	0x00000000


	//----- nvinfo : EIATTR_MIN_STACK_SIZE
	.align		4
.L_19:
        /*0078*/ 	.byte	0x04, 0x12
        /*007a*/ 	.short	(.L_21 - .L_20)
	.align		4
.L_20:
        /*007c*/ 	.word	index@(_Z5add_3iPfS_S_)
        /*0080*/ 	.word	0x00000000


	//----- nvinfo : EIATTR_MIN_STACK_SIZE
	.align		4
.L_21:
        /*0084*/ 	.byte	0x04, 0x12
        /*0086*/ 	.short	(.L_23 - .L_22)
	.align		4
.L_22:
        /*0088*/ 	.word	index@(_Z5add_2iPfS_S_)
        /*008c*/ 	.word	0x00000000


	//----- nvinfo : EIATTR_MIN_STACK_SIZE
	.align		4
.L_23:
        /*0090*/ 	.byte	0x04, 0x12
        /*0092*/ 	.short	(.L_25 - .L_24)
	.align		4
.L_24:
        /*0094*/ 	.word	index@(_Z5add_1iPfS_S_)
        /*0098*/ 	.word	0x00000000
.L_25:


//--------------------- .nv.compat                --------------------------
	.section	.nv.compat,"",@"SHT_CUDA_COMPAT_INFO"
	.align	4
        /*0000*/ 	.byte	0x02, 0x09, 0x00, 0x00, 0x02, 0x02, 0x01, 0x00, 0x02, 0x05, 0x05, 0x00, 0x03, 0x07, 0x01, 0x01
        /*0010*/ 	.byte	0x02, 0x03, 0x00, 0x00, 0x02, 0x06, 0x01, 0x00, 0x04, 0x0b, 0x08, 0x00, 0x09, 0x00, 0x00, 0x00
        /*0020*/ 	.byte	0x00, 0x00, 0x00, 0x00


//--------------------- .nv.info._Z5add_4iPfS_S_  --------------------------
	.section	.nv.info._Z5add_4iPfS_S_,"",@"SHT_CUDA_INFO"
	.sectionflags	@""
	.align	4


	//----- nvinfo : EIATTR_CUDA_API_VERSION
	.align		4
        /*0000*/ 	.byte	0x04, 0x37
        /*0002*/ 	.short	(.L_27 - .L_26)
.L_26:
        /*0004*/ 	.word	0x00000082


	//----- nvinfo : EIATTR_KPARAM_INFO
	.align		4
.L_27:
        /*0008*/ 	.byte	0x04, 0x17
        /*000a*/ 	.short	(.L_29 - .L_28)
.L_28:
        /*000c*/ 	.word	0x00000000
        /*0010*/ 	.short	0x0003
        /*0012*/ 	.short	0x0018
        /*0014*/ 	.byte	0x00, 0xf5, 0x21, 0x00


	//----- nvinfo : EIATTR_KPARAM_INFO
	.align		4
.L_29:
        /*0018*/ 	.byte	0x04, 0x17
        /*001a*/ 	.short	(.L_31 - .L_30)
.L_30:
        /*001c*/ 	.word	0x00000000
        /*0020*/ 	.short	0x0002
        /*0022*/ 	.short	0x0010
        /*0024*/ 	.byte	0x00, 0xf5, 0x21, 0x00


	//----- nvinfo : EIATTR_KPARAM_INFO
	.align		4
.L_31:
        /*0028*/ 	.byte	0x04, 0x17
        /*002a*/ 	.short	(.L_33 - .L_32)
.L_32:
        /*002c*/ 	.word	0x00000000
        /*0030*/ 	.short	0x0001
        /*0032*/ 	.short	0x0008
        /*0034*/ 	.byte	0x00, 0xf5, 0x21, 0x00


	//----- nvinfo : EIATTR_KPARAM_INFO
	.align		4
.L_33:
        /*0038*/ 	.byte	0x04, 0x17
        /*003a*/ 	.short	(.L_35 - .L_34)
.L_34:
        /*003c*/ 	.word	0x00000000
        /*0040*/ 	.short	0x0000
        /*0042*/ 	.short	0x0000
        /*0044*/ 	.byte	0x00, 0xf0, 0x11, 0x00


	//----- nvinfo : EIATTR_SPARSE_MMA_MASK
	.align		4
.L_35:
        /*0048*/ 	.byte	0x03, 0x50
        /*004a*/ 	.short	0x0000


	//----- nvinfo : EIATTR_MAXREG_COUNT
	.align		4
        /*004c*/ 	.byte	0x03, 0x1b
        /*004e*/ 	.short	0x00ff


	//----- nvinfo : EIATTR_MERCURY_ISA_VERSION
	.align		4
        /*0050*/ 	.byte	0x03, 0x5f
        /*0052*/ 	.short	0x0101


	//----- nvinfo : EIATTR_VRC_CTA_INIT_COUNT
	.align		4
        /*0054*/ 	.byte	0x02, 0x4a
	.zero		1
	.zero		1


	//----- nvinfo : EIATTR_EXIT_INSTR_OFFSETS
	.align		4
        /*0058*/ 	.byte	0x04, 0x1c
        /*005a*/ 	.short	(.L_37 - .L_36)


	//   ....[0]....
.L_36:
        /*005c*/ 	.word	0x00000100


	//----- nvinfo : EIATTR_CBANK_PARAM_SIZE
	.align		4
.L_37:
        /*0060*/ 	.byte	0x03, 0x19
        /*0062*/ 	.short	0x0020


	//----- nvinfo : EIATTR_PARAM_CBANK
	.align		4
        /*0064*/ 	.byte	0x04, 0x0a
        /*0066*/ 	.short	(.L_39 - .L_38)
	.align		4
.L_38:
        /*0068*/ 	.word	index@(.nv.constant0._Z5add_4iPfS_S_)
        /*006c*/ 	.short	0x0380
        /*006e*/ 	.short	0x0020


	//----- nvinfo : EIATTR_SW_WAR
	.align		4
.L_39:
        /*0070*/ 	.byte	0x04, 0x36
        /*0072*/ 	.short	(.L_41 - .L_40)
.L_40:
        /*0074*/ 	.word	0x00000008
.L_41:


//--------------------- .nv.info._Z5add_3iPfS_S_  --------------------------
	.section	.nv.info._Z5add_3iPfS_S_,"",@"SHT_CUDA_INFO"
	.sectionflags	@""
	.align	4


	//----- nvinfo : EIATTR_CUDA_API_VERSION
	.align		4
        /*0000*/ 	.byte	0x04, 0x37
        /*0002*/ 	.short	(.L_43 - .L_42)
.L_42:
        /*0004*/ 	.word	0x00000082


	//----- nvinfo : EIATTR_KPARAM_INFO
	.align		4
.L_43:
        /*0008*/ 	.byte	0x04, 0x17
        /*000a*/ 	.short	(.L_45 - .L_44)
.L_44:
        /*000c*/ 	.word	0x00000000
        /*0010*/ 	.short	0x0003
        /*0012*/ 	.short	0x0018
        /*0014*/ 	.byte	0x00, 0xf5, 0x21, 0x00


	//----- nvinfo : EIATTR_KPARAM_INFO
	.align		4
.L_45:
        /*0018*/ 	.byte	0x04, 0x17
        /*001a*/ 	.short	(.L_47 - .L_46)
.L_46:
        /*001c*/ 	.word	0x00000000
        /*0020*/ 	.short	0x0002
        /*0022*/ 	.short	0x0010
        /*0024*/ 	.byte	0x00, 0xf5, 0x21, 0x00


	//----- nvinfo : EIATTR_KPARAM_INFO
	.align		4
.L_47:
        /*0028*/ 	.byte	0x04, 0x17
        /*002a*/ 	.short	(.L_49 - .L_48)
.L_48:
        /*002c*/ 	.word	0x00000000
        /*0030*/ 	.short	0x0001
        /*0032*/ 	.short	0x0008
        /*0034*/ 	.byte	0x00, 0xf5, 0x21, 0x00


	//----- nvinfo : EIATTR_KPARAM_INFO
	.align		4
.L_49:
        /*0038*/ 	.byte	0x04, 0x17
        /*003a*/ 	.short	(.L_51 - .L_50)
.L_50:
        /*003c*/ 	.word	0x00000000
        /*0040*/ 	.short	0x0000
        /*0042*/ 	.short	0x0000
        /*0044*/ 	.byte	0x00, 0xf0, 0x11, 0x00


	//----- nvinfo : EIATTR_SPARSE_MMA_MASK
	.align		4
.L_51:
        /*0048*/ 	.byte	0x03, 0x50
        /*004a*/ 	.short	0x0000


	//----- nvinfo : EIATTR_MAXREG_COUNT
	.align		4
        /*004c*/ 	.byte	0x03, 0x1b
        /*004e*/ 	.short	0x00ff


	//----- nvinfo : EIATTR_MERCURY_ISA_VERSION
	.align		4
        /*0050*/ 	.byte	0x03, 0x5f
        /*0052*/ 	.short	0x0101


	//----- nvinfo : EIATTR_VRC_CTA_INIT_COUNT
	.align		4
        /*0054*/ 	.byte	0x02, 0x4a
	.zero		1
	.zero		1


	//----- nvinfo : EIATTR_EXIT_INSTR_OFFSETS
	.align		4
        /*0058*/ 	.byte	0x04, 0x1c
        /*005a*/ 	.short	(.L_53 - .L_52)


	//   ....[0]....
.L_52:
        /*005c*/ 	.word	0x00000470


	//   ....[1]....
        /*0060*/ 	.word	0x000005e0


	//   ....[2]....
        /*0064*/ 	.word	0x00000850


	//----- nvinfo : EIATTR_CRS_STACK_SIZE
	.align		4
.L_53:
        /*0068*/ 	.byte	0x04, 0x1e
        /*006a*/ 	.short	(.L_55 - .L_54)
.L_54:
        /*006c*/ 	.word	0x00000000


	//----- nvinfo : EIATTR_CBANK_PARAM_SIZE
	.align		4
.L_55:
        /*0070*/ 	.byte	0x03, 0x19
        /*0072*/ 	.short	0x0020


	//----- nvinfo : EIATTR_PARAM_CBANK
	.align		4
        /*0074*/ 	.byte	0x04, 0x0a
        /*0076*/ 	.short	(.L_57 - .L_56)
	.align		4
.L_56:
        /*0078*/ 	.word	index@(.nv.constant0._Z5add_3iPfS_S_)
        /*007c*/ 	.short	0x0380
        /*007e*/ 	.short	0x0020


	//----- nvinfo : EIATTR_SW_WAR
	.align		4
.L_57:
        /*0080*/ 	.byte	0x04, 0x36
        /*0082*/ 	.short	(.L_59 - .L_58)
.L_58:
        /*0084*/ 	.word	0x00000008
.L_59:


//--------------------- .nv.info._Z5add_2iPfS_S_  --------------------------
	.section	.nv.info._Z5add_2iPfS_S_,"",@"SHT_CUDA_INFO"
	.sectionflags	@""
	.align	4


	//----- nvinfo : EIATTR_CUDA_API_VERSION
	.align		4
        /*0000*/ 	.byte	0x04, 0x37
        /*0002*/ 	.short	(.L_61 - .L_60)
.L_60:
        /*0004*/ 	.word	0x00000082


	//----- nvinfo : EIATTR_KPARAM_INFO
	.align		4
.L_61:
        /*0008*/ 	.byte	0x04, 0x17
        /*000a*/ 	.short	(.L_63 - .L_62)
.L_62:
        /*000c*/ 	.word	0x00000000
        /*0010*/ 	.short	0x0003
        /*0012*/ 	.short	0x0018
        /*0014*/ 	.byte	0x00, 0xf5, 0x21, 0x00


	//----- nvinfo : EIATTR_KPARAM_INFO
	.align		4
.L_63:
        /*0018*/ 	.byte	0x04, 0x17
        /*001a*/ 	.short	(.L_65 - .L_64)
.L_64:
        /*001c*/ 	.word	0x00000000
        /*0020*/ 	.short	0x0002
        /*0022*/ 	.short	0x0010
        /*0024*/ 	.byte	0x00, 0xf5, 0x21, 0x00


	//----- nvinfo : EIATTR_KPARAM_INFO
	.align		4
.L_65:
        /*0028*/ 	.byte	0x04, 0x17
        /*002a*/ 	.short	(.L_67 - .L_66)
.L_66:
        /*002c*/ 	.word	0x00000000
        /*0030*/ 	.short	0x0001
        /*0032*/ 	.short	0x0008
        /*0034*/ 	.byte	0x00, 0xf5, 0x21, 0x00


	//----- nvinfo : EIATTR_KPARAM_INFO
	.align		4
.L_67:
        /*0038*/ 	.byte	0x04, 0x17
        /*003a*/ 	.short	(.L_69 - .L_68)
.L_68:
        /*003c*/ 	.word	0x00000000
        /*0040*/ 	.short	0x0000
        /*0042*/ 	.short	0x0000
        /*0044*/ 	.byte	0x00, 0xf0, 0x11, 0x00


	//----- nvinfo : EIATTR_SPARSE_MMA_MASK
	.align		4
.L_69:
        /*0048*/ 	.byte	0x03, 0x50
        /*004a*/ 	.short	0x0000


	//----- nvinfo : EIATTR_MAXREG_COUNT
	.align		4
        /*004c*/ 	.byte	0x03, 0x1b
        /*004e*/ 	.short	0x00ff


	//----- nvinfo : EIATTR_NUM_BARRIERS
	.align		4
        /*0050*/ 	.byte	0x02, 0x4c
        /*0052*/ 	.byte	0x01
	.zero		1


	//----- nvinfo : EIATTR_MERCURY_ISA_VERSION
	.align		4
        /*0054*/ 	.byte	0x03, 0x5f
        /*0056*/ 	.short	0x0101


	//----- nvinfo : EIATTR_VRC_CTA_INIT_COUNT
	.align		4
        /*0058*/ 	.byte	0x02, 0x4a
	.zero		1
	.zero		1


	//----- nvinfo : EIATTR_EXIT_INSTR_OFFSETS
	.align		4
        /*005c*/ 	.byte	0x04, 0x1c
        /*005e*/ 	.short	(.L_71 - .L_70)


	//   ....[0]....
.L_70:
        /*0060*/ 	.word	0x00000050


	//   ....[1]....
        /*0064*/ 	.word	0x000003d0


	//   ....[2]....
        /*0068*/ 	.word	0x00000650


	//----- nvinfo : EIATTR_CRS_STACK_SIZE
	.align		4
.L_71:
        /*006c*/ 	.byte	0x04, 0x1e
        /*006e*/ 	.short	(.L_73 - .L_72)
.L_72:
        /*0070*/ 	.word	0x00000000


	//----- nvinfo : EIATTR_CBANK_PARAM_SIZE
	.align		4
.L_73:
        /*0074*/ 	.byte	0x03, 0x19
        /*0076*/ 	.short	0x0020


	//----- nvinfo : EIATTR_PARAM_CBANK
	.align		4
        /*0078*/ 	.byte	0x04, 0x0a
        /*007a*/ 	.short	(.L_75 - .L_74)
	.align		4
.L_74:
        /*007c*/ 	.word	index@(.nv.constant0._Z5add_2iPfS_S_)
        /*0080*/ 	.short	0x0380
        /*0082*/ 	.short	0x0020


	//----- nvinfo : EIATTR_SW_WAR
	.align		4
.L_75:
        /*0084*/ 	.byte	0x04, 0x36
        /*0086*/ 	.short	(.L_77 - .L_76)
.L_76:
        /*0088*/ 	.word	0x00000008
.L_77:


//--------------------- .nv.info._Z5add_1iPfS_S_  --------------------------
	.section	.nv.info._Z5add_1iPfS_S_,"",@"SHT_CUDA_INFO"
	.sectionflags	@""
	.align	4


	//----- nvinfo : EIATTR_CUDA_API_VERSION
	.align		4
        /*0000*/ 	.byte	0x04, 0x37
        /*0002*/ 	.short	(.L_79 - .L_78)
.L_78:
        /*0004*/ 	.word	0x00000082


	//----- nvinfo : EIATTR_KPARAM_INFO
	.align		4
.L_79:
        /*0008*/ 	.byte	0x04, 0x17
        /*000a*/ 	.short	(.L_81 - .L_80)
.L_80:
        /*000c*/ 	.word	0x00000000
        /*0010*/ 	.short	0x0003
        /*0012*/ 	.short	0x0018
        /*0014*/ 	.byte	0x00, 0xf5, 0x21, 0x00


	//----- nvinfo : EIATTR_KPARAM_INFO
	.align		4
.L_81:
        /*0018*/ 	.byte	0x04, 0x17
        /*001a*/ 	.short	(.L_83 - .L_82)
.L_82:
        /*001c*/ 	.word	0x00000000
        /*0020*/ 	.short	0x0002
        /*0022*/ 	.short	0x0010
        /*0024*/ 	.byte	0x00, 0xf5, 0x21, 0x00


	//----- nvinfo : EIATTR_KPARAM_INFO
	.align		4
.L_83:
        /*0028*/ 	.byte	0x04, 0x17
        /*002a*/ 	.short	(.L_85 - .L_84)
.L_84:
        /*002c*/ 	.word	0x00000000
        /*0030*/ 	.short	0x0001
        /*0032*/ 	.short	0x0008
        /*0034*/ 	.byte	0x00, 0xf5, 0x21, 0x00


	//----- nvinfo : EIATTR_KPARAM_INFO
	.align		4
.L_85:
        /*0038*/ 	.byte	0x04, 0x17
        /*003a*/ 	.short	(.L_87 - .L_86)
.L_86:
        /*003c*/ 	.word	0x00000000
        /*0040*/ 	.short	0x0000
        /*0042*/ 	.short	0x0000
        /*0044*/ 	.byte	0x00, 0xf0, 0x11, 0x00


	//----- nvinfo : EIATTR_SPARSE_MMA_MASK
	.align		4
.L_87:
        /*0048*/ 	.byte	0x03, 0x50
        /*004a*/ 	.short	0x0000


	//----- nvinfo : EIATTR_MAXREG_COUNT
	.align		4
        /*004c*/ 	.byte	0x03, 0x1b
        /*004e*/ 	.short	0x00ff


	//----- nvinfo : EIATTR_MERCURY_ISA_VERSION
	.align		4
        /*0050*/ 	.byte	0x03, 0x5f
        /*0052*/ 	.short	0x0101


	//----- nvinfo : EIATTR_VRC_CTA_INIT_COUNT
	.align		4
        /*0054*/ 	.byte	0x02, 0x4a
	.zero		1
	.zero		1


	//----- nvinfo : EIATTR_EXIT_INSTR_OFFSETS
	.align		4
        /*0058*/ 	.byte	0x04, 0x1c
        /*005a*/ 	.short	(.L_89 - .L_88)


	//   ....[0]....
.L_88:
        /*005c*/ 	.word	0x00000050


	//   ....[1]....
        /*0060*/ 	.word	0x000003a0


	//   ....[2]....
        /*0064*/ 	.word	0x00000600


	//----- nvinfo : EIATTR_CRS_STACK_SIZE
	.align		4
.L_89:
        /*0068*/ 	.byte	0x04, 0x1e
        /*006a*/ 	.short	(.L_91 - .L_90)
.L_90:
        /*006c*/ 	.word	0x00000000


	//----- nvinfo : EIATTR_CBANK_PARAM_SIZE
	.align		4
.L_91:
        /*0070*/ 	.byte	0x03, 0x19
        /*0072*/ 	.short	0x0020


	//----- nvinfo : EIATTR_PARAM_CBANK
	.align		4
        /*0074*/ 	.byte	0x04, 0x0a
        /*0076*/ 	.short	(.L_93 - .L_92)
	.align		4
.L_92:
        /*0078*/ 	.word	index@(.nv.constant0._Z5add_1iPfS_S_)
        /*007c*/ 	.short	0x0380
        /*007e*/ 	.short	0x0020


	//----- nvinfo : EIATTR_SW_WAR
	.align		4
.L_93:
        /*0080*/ 	.byte	0x04, 0x36
        /*0082*/ 	.short	(.L_95 - .L_94)
.L_94:
        /*0084*/ 	.word	0x00000008
.L_95:


//--------------------- .nv.callgraph             --------------------------
	.section	.nv.callgraph,"",@"SHT_CUDA_CALLGRAPH"
	.align	4
	.sectionentsize	8
	.align		4
        /*0000*/ 	.word	0x00000000
	.align		4
        /*0004*/ 	.word	0xffffffff
	.align		4
        /*0008*/ 	.word	0x00000000
	.align		4
        /*000c*/ 	.word	0xfffffffe
	.align		4
        /*0010*/ 	.word	0x00000000
	.align		4
        /*0014*/ 	.word	0xfffffffd
	.align		4
        /*0018*/ 	.word	0x00000000
	.align		4
        /*001c*/ 	.word	0xfffffffc


//--------------------- .text._Z5add_4iPfS_S_     --------------------------
	.section	.text._Z5add_4iPfS_S_,"ax",@progbits
	.align	128
        .global         _Z5add_4iPfS_S_
        .type           _Z5add_4iPfS_S_,@function
        .size           _Z5add_4iPfS_S_,(.L_x_22 - _Z5add_4iPfS_S_)
        .other          _Z5add_4iPfS_S_,@"STO_CUDA_ENTRY STV_DEFAULT"
_Z5add_4iPfS_S_:
.text._Z5add_4iPfS_S_:
[----:B------:R-:W-:Y:S01]  /*0000*/  LDC R1, c[0x0][0x37c] ;  /* 0x0000df00ff017b82 */ /* 0x000fe20000000800 */
[----:B------:R-:W0:Y:S07]  /*0010*/  S2R R0, SR_TID.X ;  /* 0x0000000000007919 */ /* 0x000e2e0000002100 */
[----:B------:R-:W0:Y:S01]  /*0020*/  S2UR UR6, SR_CTAID.X ;  /* 0x00000000000679c3 */ /* 0x000e220000002500 */
[----:B------:R-:W1:Y:S07]  /*0030*/  LDCU.64 UR4, c[0x0][0x358] ;  /* 0x00006b00ff0477ac */ /* 0x000e6e0008000a00 */
[----:B------:R-:W0:Y:S08]  /*0040*/  LDC R9, c[0x0][0x360] ;  /* 0x0000d800ff097b82 */ /* 0x000e300000000800 */
[----:B------:R-:W2:Y:S08]  /*0050*/  LDC.64 R2, c[0x0][0x388] ;  /* 0x0000e200ff027b82 */ /* 0x000eb00000000a00 */
[----:B------:R-:W3:Y:S01]  /*0060*/  LDC.64 R4, c[0x0][0x390] ;  /* 0x0000e400ff047b82 */ /* 0x000ee20000000a00 */
[----:B0-----:R-:W-:-:S07]  /*0070*/  IMAD R9, R9, UR6, R0 ;  /* 0x0000000609097c24 */ /* 0x001fce000f8e0200 */
[----:B------:R-:W0:Y:S01]  /*0080*/  LDC.64 R6, c[0x0][0x398] ;  /* 0x0000e600ff067b82 */ /* 0x000e220000000a00 */
[----:B--2---:R-:W-:-:S06]  /*0090*/  IMAD.WIDE R2, R9, 0x4, R2 ;  /* 0x0000000409027825 */ /* 0x004fcc00078e0202 */
[----:B-1----:R-:W2:Y:S01]  /*00a0*/  LDG.E R2, desc[UR4][R2.64] ;  /* 0x0000000402027981 */ /* 0x002ea2000c1e1900 */
[----:B---3--:R-:W-:-:S06]  /*00b0*/  IMAD.WIDE R4, R9, 0x4, R4 ;  /* 0x0000000409047825 */ /* 0x008fcc00078e0204 */
[----:B------:R-:W2:Y:S01]  /*00c0*/  LDG.E R5, desc[UR4][R4.64] ;  /* 0x0000000404057981 */ /* 0x000ea2000c1e1900 */
[----:B0-----:R-:W-:-:S04]  /*00d0*/  IMAD.WIDE R6, R9, 0x4, R6 ;  /* 0x0000000409067825 */ /* 0x001fc800078e0206 */
[----:B--2---:R-:W-:-:S05]  /*00e0*/  FADD R9, R2, R5 ;  /* 0x0000000502097221 */ /* 0x004fca0000000000 */
[----:B------:R-:W-:Y:S01]  /*00f0*/  STG.E desc[UR4][R6.64], R9 ;  /* 0x0000000906007986 */ /* 0x000fe2000c101904 */
[----:B------:R-:W-:Y:S05]  /*0100*/  EXIT ;  /* 0x000000000000794d */ /* 0x000fea0003800000 */
.L_x_0:
[----:B------:R-:W-:-:S00]  /*0110*/  BRA `(.L_x_0) ;  /* 0xfffffffc00fc7947 */ /* 0x000fc0000383ffff */
[----:B------:R-:W-:-:S00]  /*0120*/  NOP ;  /* 0x0000000000007918 */ /* 0x000fc00000000000 */
        /* <DEDUP_REMOVED lines=13> */
.L_x_22:


//--------------------- .text._Z5add_3iPfS_S_     --------------------------
	.section	.text._Z5add_3iPfS_S_,"ax",@progbits
	.align	128
        .global         _Z5add_3iPfS_S_
        .type           _Z5add_3iPfS_S_,@function
        .size           _Z5add_3iPfS_S_,(.L_x_21 - _Z5add_3iPfS_S_)
        .other          _Z5add_3iPfS_S_,@"STO_CUDA_ENTRY STV_DEFAULT"
_Z5add_3iPfS_S_:
.text._Z5add_3iPfS_S_:
[----:B------:R-:W-:Y:S01]  /*0000*/  LDC R1, c[0x0][0x37c] ;  /* 0x0000df00ff017b82 */ /* 0x000fe20000000800 */
[----:B------:R-:W0:Y:S01]  /*0010*/  S2R R0, SR_TID.X ;  /* 0x0000000000007919 */ /* 0x000e220000002100 */
[----:B------:R-:W1:Y:S01]  /*0020*/  LDCU UR4, c[0x0][0x380] ;  /* 0x00007000ff0477ac */ /* 0x000e620008000800 */
[----:B------:R-:W-:Y:S01]  /*0030*/  BSSY.RECONVERGENT B0, `(.L_x_1) ;  /* 0x0000022000007945 */ /* 0x000fe20003800200 */
[----:B------:R-:W2:Y:S01]  /*0040*/  LDCU.64 UR10, c[0x0][0x358] ;  /* 0x00006b00ff0a77ac */ /* 0x000ea20008000a00 */
[----:B------:R-:W3:Y:S01]  /*0050*/  LDCU UR5, c[0x0][0x360] ;  /* 0x00006c00ff0577ac */ /* 0x000ee20008000800 */
[----:B-1----:R-:W-:Y:S02]  /*0060*/  USHF.R.S32.HI UR6, URZ, 0x1f, UR4 ;  /* 0x0000001fff067899 */ /* 0x002fe40008011404 */
[----:B0-----:R-:W-:Y:S01]  /*0070*/  IMAD.WIDE.U32 R8, R0, UR4, RZ ;  /* 0x0000000400087c25 */ /* 0x001fe2000f8e00ff */
[----:B------:R-:W-:-:S03]  /*0080*/  UMOV UR4, URZ ;  /* 0x000000ff00047c82 */ /* 0x000fc60008000000 */
[----:B------:R-:W-:-:S04]  /*0090*/  IMAD R7, R0, UR6, RZ ;  /* 0x0000000600077c24 */ /* 0x000fc8000f8e02ff */
[----:B------:R-:W-:-:S05]  /*00a0*/  IMAD.IADD R7, R9, 0x1, R7 ;  /* 0x0000000109077824 */ /* 0x000fca00078e0207 */
[----:B------:R-:W-:-:S13]  /*00b0*/  ISETP.NE.U32.AND P0, PT, R7, RZ, PT ;  /* 0x000000ff0700720c */ /* 0x000fda0003f05070 */
[----:B--23--:R-:W-:Y:S05]  /*00c0*/  @P0 BRA `(.L_x_2) ;  /* 0x0000000000500947 */ /* 0x00cfea0003800000 */
[----:B------:R-:W0:Y:S01]  /*00d0*/  I2F.U32.RP R4, UR5 ;  /* 0x0000000500047d06 */ /* 0x000e220008209000 */
[----:B------:R-:W-:-:S07]  /*00e0*/  ISETP.NE.U32.AND P2, PT, RZ, UR5, PT ;  /* 0x00000005ff007c0c */ /* 0x000fce000bf45070 */
[----:B0-----:R-:W0:Y:S02]  /*00f0*/  MUFU.RCP R4, R4 ;  /* 0x0000000400047308 */ /* 0x001e240000001000 */
[----:B0-----:R-:W-:-:S06]  /*0100*/  IADD3 R2, PT, PT, R4, 0xffffffe, RZ ;  /* 0x0ffffffe04027810 */ /* 0x001fcc0007ffe0ff */
[----:B------:R0:W1:Y:S02]  /*0110*/  F2I.FTZ.U32.TRUNC.NTZ R3, R2 ;  /* 0x0000000200037305 */ /* 0x000064000021f000 */
[----:B0-----:R-:W-:Y:S02]  /*0120*/  HFMA2 R2, -RZ, RZ, 0, 0 ;  /* 0x00000000ff027431 */ /* 0x001fe400000001ff */
[----:B-1----:R-:W-:-:S04]  /*0130*/  IMAD.MOV R5, RZ, RZ, -R3 ;  /* 0x000000ffff057224 */ /* 0x002fc800078e0a03 */
[----:B------:R-:W-:-:S04]  /*0140*/  IMAD R5, R5, UR5, RZ ;  /* 0x0000000505057c24 */ /* 0x000fc8000f8e02ff */
[----:B------:R-:W-:-:S06]  /*0150*/  IMAD.HI.U32 R3, R3, R5, R2 ;  /* 0x0000000503037227 */ /* 0x000fcc00078e0002 */
[----:B------:R-:W-:-:S04]  /*0160*/  IMAD.HI.U32 R3, R3, R8, RZ ;  /* 0x0000000803037227 */ /* 0x000fc800078e00ff */
[----:B------:R-:W-:-:S04]  /*0170*/  IMAD.MOV R5, RZ, RZ, -R3 ;  /* 0x000000ffff057224 */ /* 0x000fc800078e0a03 */
[----:B------:R-:W-:-:S05]  /*0180*/  IMAD R8, R5, UR5, R8 ;  /* 0x0000000505087c24 */ /* 0x000fca000f8e0208 */
[----:B------:R-:W-:-:S13]  /*0190*/  ISETP.GE.U32.AND P0, PT, R8, UR5, PT ;  /* 0x0000000508007c0c */ /* 0x000fda000bf06070 */
[----:B------:R-:W-:Y:S01]  /*01a0*/  @P0 IADD3 R8, PT, PT, R8, -UR5, RZ ;  /* 0x8000000508080c10 */ /* 0x000fe2000fffe0ff */
[----:B------:R-:W-:-:S03]  /*01b0*/  @P0 VIADD R3, R3, 0x1 ;  /* 0x0000000103030836 */ /* 0x000fc60000000000 */
[----:B------:R-:W-:-:S13]  /*01c0*/  ISETP.GE.U32.AND P1, PT, R8, UR5, PT ;  /* 0x0000000508007c0c */ /* 0x000fda000bf26070 */
[----:B------:R-:W-:Y:S02]  /*01d0*/  @P1 IADD3 R3, PT, PT, R3, 0x1, RZ ;  /* 0x0000000103031810 */ /* 0x000fe40007ffe0ff */
[----:B------:R-:W-:-:S05]  /*01e0*/  @!P2 LOP3.LUT R3, RZ, UR5, RZ, 0x33, !PT ;  /* 0x00000005ff03ac12 */ /* 0x000fca000f8e33ff */
[----:B------:R-:W-:Y:S01]  /*01f0*/  IMAD.MOV.U32 R4, RZ, RZ, R3 ;  /* 0x000000ffff047224 */ /* 0x000fe200078e0003 */
[----:B------:R-:W-:Y:S06]  /*0200*/  BRA `(.L_x_3) ;  /* 0x0000000000107947 */ /* 0x000fec0003800000 */
.L_x_2:
[----:B------:R-:W-:Y:S02]  /*0210*/  MOV R5, UR5 ;  /* 0x0000000500057c02 */ /* 0x000fe40008000f00 */
[----:B------:R-:W-:-:S07]  /*0220*/  MOV R6, 0x240 ;  /* 0x0000024000067802 */ /* 0x000fce0000000f00 */
[----:B------:R-:W-:Y:S05]  /*0230*/  CALL.REL.NOINC `($__internal_0_$__cuda_sm20_div_s64) ;  /* 0x0000000400887944 */ /* 0x000fea0003c00000 */
[----:B------:R-:W-:-:S07]  /*0240*/  IMAD.MOV.U32 R4, RZ, RZ, R2 ;  /* 0x000000ffff047224 */ /* 0x000fce00078e0002 */
.L_x_3:
[----:B------:R-:W-:Y:S05]  /*0250*/  BSYNC.RECONVERGENT B0 ;  /* 0x0000000000007941 */ /* 0x000fea0003800200 */
.L_x_1:
[----:B------:R-:W0:Y:S01]  /*0260*/  LDCU UR7, c[0x0][0x380] ;  /* 0x00007000ff0777ac */ /* 0x000e220008000800 */
[----:B------:R-:W-:Y:S01]  /*0270*/  IADD3 R0, PT, PT, R0, 0x1, RZ ;  /* 0x0000000100007810 */ /* 0x000fe20007ffe0ff */
[----:B------:R-:W-:Y:S04]  /*0280*/  BSSY.RECONVERGENT B0, `(.L_x_4) ;  /* 0x000001d000007945 */ /* 0x000fe80003800200 */
[C---:B------:R-:W-:Y:S02]  /*0290*/  IMAD R7, R0.reuse, UR6, RZ ;  /* 0x0000000600077c24 */ /* 0x040fe4000f8e02ff */
[----:B0-----:R-:W-:-:S04]  /*02a0*/  IMAD.WIDE.U32 R8, R0, UR7, RZ ;  /* 0x0000000700087c25 */ /* 0x001fc8000f8e00ff */
[----:B------:R-:W-:-:S05]  /*02b0*/  IMAD.IADD R7, R9, 0x1, R7 ;  /* 0x0000000109077824 */ /* 0x000fca00078e0207 */
[----:B------:R-:W-:-:S13]  /*02c0*/  ISETP.NE.U32.AND P0, PT, R7, RZ, PT ;  /* 0x000000ff0700720c */ /* 0x000fda0003f05070 */
[----:B------:R-:W-:Y:S05]  /*02d0*/  @P0 BRA `(.L_x_5) ;  /* 0x00000000004c0947 */ /* 0x000fea0003800000 */
[----:B------:R-:W0:Y:S01]  /*02e0*/  I2F.U32.RP R5, UR5 ;  /* 0x0000000500057d06 */ /* 0x000e220008209000 */
[----:B------:R-:W-:-:S07]  /*02f0*/  ISETP.NE.U32.AND P2, PT, RZ, UR5, PT ;  /* 0x00000005ff007c0c */ /* 0x000fce000bf45070 */
[----:B0-----:R-:W0:Y:S02]  /*0300*/  MUFU.RCP R5, R5 ;  /* 0x0000000500057308 */ /* 0x001e240000001000 */
[----:B0-----:R-:W-:-:S06]  /*0310*/  IADD3 R2, PT, PT, R5, 0xffffffe, RZ ;  /* 0x0ffffffe05027810 */ /* 0x001fcc0007ffe0ff */
[----:B------:R0:W1:Y:S02]  /*0320*/  F2I.FTZ.U32.TRUNC.NTZ R3, R2 ;  /* 0x0000000200037305 */ /* 0x000064000021f000 */
[----:B0-----:R-:W-:Y:S01]  /*0330*/  MOV R2, RZ ;  /* 0x000000ff00027202 */ /* 0x001fe20000000f00 */
        /* <DEDUP_REMOVED lines=11> */
[----:B------:R-:W-:Y:S01]  /*03f0*/  @!P2 LOP3.LUT R0, RZ, UR5, RZ, 0x33, !PT ;  /* 0x00000005ff00ac12 */ /* 0x000fe2000f8e33ff */
[----:B------:R-:W-:Y:S06]  /*0400*/  BRA `(.L_x_6) ;  /* 0x0000000000107947 */ /* 0x000fec0003800000 */
.L_x_5:
[----:B------:R-:W-:Y:S01]  /*0410*/  IMAD.U32 R5, RZ, RZ, UR5 ;  /* 0x00000005ff057e24 */ /* 0x000fe2000f8e00ff */
[----:B------:R-:W-:-:S07]  /*0420*/  MOV R6, 0x440 ;  /* 0x0000044000067802 */ /* 0x000fce0000000f00 */
[----:B------:R-:W-:Y:S05]  /*0430*/  CALL.REL.NOINC `($__internal_0_$__cuda_sm20_div_s64) ;  /* 0x0000000400087944 */ /* 0x000fea0003c00000 */
[----:B------:R-:W-:-:S07]  /*0440*/  MOV R0, R2 ;  /* 0x0000000200007202 */ /* 0x000fce0000000f00 */
.L_x_6:
[----:B------:R-:W-:Y:S05]  /*0450*/  BSYNC.RECONVERGENT B0 ;  /* 0x0000000000007941 */ /* 0x000fea0003800200 */
.L_x_4:
[----:B------:R-:W-:-:S13]  /*0460*/  ISETP.GE.AND P0, PT, R4, R0, PT ;  /* 0x000000000400720c */ /* 0x000fda0003f06270 */
[----:B------:R-:W-:Y:S05]  /*0470*/  @P0 EXIT ;  /* 0x000000000000094d */ /* 0x000fea0003800000 */
[----:B------:R-:W-:Y:S01]  /*0480*/  IMAD.IADD R2, R0, 0x1, -R4 ;  /* 0x0000000100027824 */ /* 0x000fe200078e0a04 */
[----:B------:R-:W-:Y:S01]  /*0490*/  IADD3 R3, PT, PT, R4, -R0, RZ ;  /* 0x8000000004037210 */ /* 0x000fe20007ffe0ff */
[----:B------:R-:W-:Y:S03]  /*04a0*/  BSSY.RECONVERGENT B0, `(.L_x_7) ;  /* 0x0000013000007945 */ /* 0x000fe60003800200 */
[----:B------:R-:W-:Y:S02]  /*04b0*/  LOP3.LUT P0, R2, R2, 0x3, RZ, 0xc0, !PT ;  /* 0x0000000302027812 */ /* 0x000fe4000780c0ff */
[----:B------:R-:W-:-:S11]  /*04c0*/  ISETP.GT.U32.AND P1, PT, R3, -0x4, PT ;  /* 0xfffffffc0300780c */ /* 0x000fd60003f24070 */
[----:B------:R-:W-:Y:S05]  /*04d0*/  @!P0 BRA `(.L_x_8) ;  /* 0x00000000003c8947 */ /* 0x000fea0003800000 */
[----:B------:R-:W0:Y:S01]  /*04e0*/  LDC.64 R14, c[0x0][0x388] ;  /* 0x0000e200ff0e7b82 */ /* 0x000e220000000a00 */
[----:B------:R-:W-:-:S07]  /*04f0*/  IMAD.MOV R5, RZ, RZ, -R2 ;  /* 0x000000ffff057224 */ /* 0x000fce00078e0a02 */
[----:B------:R-:W1:Y:S08]  /*0500*/  LDC.64 R12, c[0x0][0x390] ;  /* 0x0000e400ff0c7b82 */ /* 0x000e700000000a00 */
[----:B------:R-:W2:Y:S02]  /*0510*/  LDC.64 R10, c[0x0][0x398] ;  /* 0x0000e600ff0a7b82 */ /* 0x000ea40000000a00 */
.L_x_9:
[----:B-1----:R-:W-:-:S04]  /*0520*/  IMAD.WIDE R6, R4, 0x4, R12 ;  /* 0x0000000404067825 */ /* 0x002fc800078e020c */
[C---:B0-----:R-:W-:Y:S02]  /*0530*/  IMAD.WIDE R8, R4.reuse, 0x4, R14 ;  /* 0x0000000404087825 */ /* 0x041fe400078e020e */
[----:B---3--:R-:W3:Y:S04]  /*0540*/  LDG.E R7, desc[UR10][R6.64] ;  /* 0x0000000a06077981 */ /* 0x008ee8000c1e1900 */
[----:B------:R-:W3:Y:S01]  /*0550*/  LDG.E R8, desc[UR10][R8.64] ;  /* 0x0000000a08087981 */ /* 0x000ee2000c1e1900 */
[----:B--2---:R-:W-:Y:S01]  /*0560*/  IMAD.WIDE R2, R4, 0x4, R10 ;  /* 0x0000000404027825 */ /* 0x004fe200078e020a */
[----:B------:R-:W-:-:S03]  /*0570*/  IADD3 R5, PT, PT, R5, 0x1, RZ ;  /* 0x0000000105057810 */ /* 0x000fc60007ffe0ff */
[----:B------:R-:W-:Y:S01]  /*0580*/  VIADD R4, R4, 0x1 ;  /* 0x0000000104047836 */ /* 0x000fe20000000000 */
[----:B------:R-:W-:Y:S01]  /*0590*/  ISETP.NE.AND P0, PT, R5, RZ, PT ;  /* 0x000000ff0500720c */ /* 0x000fe20003f05270 */
[----:B---3--:R-:W-:-:S05]  /*05a0*/  FADD R17, R8, R7 ;  /* 0x0000000708117221 */ /* 0x008fca0000000000 */
[----:B------:R3:W-:Y:S07]  /*05b0*/  STG.E desc[UR10][R2.64], R17 ;  /* 0x0000001102007986 */ /* 0x0007ee000c10190a */
[----:B------:R-:W-:Y:S05]  /*05c0*/  @P0 BRA `(.L_x_9) ;  /* 0xfffffffc00d40947 */ /* 0x000fea000383ffff */
.L_x_8:
[----:B------:R-:W-:Y:S05]  /*05d0*/  BSYNC.RECONVERGENT B0 ;  /* 0x0000000000007941 */ /* 0x000fea0003800200 */
.L_x_7:
[----:B------:R-:W-:Y:S05]  /*05e0*/  @P1 EXIT ;  /* 0x000000000000194d */ /* 0x000fea0003800000 */
[----:B------:R-:W0:Y:S01]  /*05f0*/  LDCU.128 UR12, c[0x0][0x390] ;  /* 0x00007200ff0c77ac */ /* 0x000e220008000c00 */
[----:B------:R-:W-:Y:S01]  /*0600*/  IADD3 R0, PT, PT, R4, -R0, RZ ;  /* 0x8000000004007210 */ /* 0x000fe20007ffe0ff */
[----:B------:R-:W1:Y:S01]  /*0610*/  LDCU.64 UR8, c[0x0][0x388] ;  /* 0x00007100ff0877ac */ /* 0x000e620008000a00 */
[----:B0-----:R-:W-:Y:S02]  /*0620*/  UIADD3 UR6, UP1, UPT, UR12, 0x8, URZ ;  /* 0x000000080c067890 */ /* 0x001fe4000ff3e0ff */
[----:B------:R-:W-:Y:S02]  /*0630*/  UIADD3 UR4, UP2, UPT, UR14, 0x8, URZ ;  /* 0x000000080e047890 */ /* 0x000fe4000ff5e0ff */
[----:B-1----:R-:W-:Y:S02]  /*0640*/  UIADD3 UR8, UP0, UPT, UR8, 0x8, URZ ;  /* 0x0000000808087890 */ /* 0x002fe4000ff1e0ff */
[----:B------:R-:W-:Y:S02]  /*0650*/  UIADD3.X UR7, UPT, UPT, URZ, UR13, URZ, UP1, !UPT ;  /* 0x0000000dff077290 */ /* 0x000fe40008ffe4ff */
[----:B------:R-:W-:-:S02]  /*0660*/  UIADD3.X UR5, UPT, UPT, URZ, UR15, URZ, UP2, !UPT ;  /* 0x0000000fff057290 */ /* 0x000fc400097fe4ff */
[----:B------:R-:W-:-:S12]  /*0670*/  UIADD3.X UR9, UPT, UPT, URZ, UR9, URZ, UP0, !UPT ;  /* 0x00000009ff097290 */ /* 0x000fd800087fe4ff */
.L_x_10:
[----:B---3--:R-:W-:Y:S01]  /*0680*/  MOV R3, UR9 ;  /* 0x0000000900037c02 */ /* 0x008fe20008000f00 */
[----:B------:R-:W-:Y:S01]  /*0690*/  IMAD.U32 R2, RZ, RZ, UR8 ;  /* 0x00000008ff027e24 */ /* 0x000fe2000f8e00ff */
[----:B------:R-:W-:Y:S01]  /*06a0*/  MOV R7, UR7 ;  /* 0x0000000700077c02 */ /* 0x000fe20008000f00 */
[----:B------:R-:W-:Y:S02]  /*06b0*/  IMAD.U32 R6, RZ, RZ, UR6 ;  /* 0x00000006ff067e24 */ /* 0x000fe4000f8e00ff */
[----:B------:R-:W-:-:S04]  /*06c0*/  IMAD.WIDE R2, R4, 0x4, R2 ;  /* 0x0000000404027825 */ /* 0x000fc800078e0202 */
[----:B------:R-:W-:Y:S01]  /*06d0*/  IMAD.WIDE R6, R4, 0x4, R6 ;  /* 0x0000000404067825 */ /* 0x000fe200078e0206 */
[----:B0-----:R-:W2:Y:S04]  /*06e0*/  LDG.E R5, desc[UR10][R2.64+-0x8] ;  /* 0xfffff80a02057981 */ /* 0x001ea8000c1e1900 */
[----:B------:R-:W2:Y:S01]  /*06f0*/  LDG.E R10, desc[UR10][R6.64+-0x8] ;  /* 0xfffff80a060a7981 */ /* 0x000ea2000c1e1900 */
[----:B------:R-:W-:Y:S01]  /*0700*/  MOV R9, UR5 ;  /* 0x0000000500097c02 */ /* 0x000fe20008000f00 */
[----:B------:R-:W-:-:S04]  /*0710*/  IMAD.U32 R8, RZ, RZ, UR4 ;  /* 0x00000004ff087e24 */ /* 0x000fc8000f8e00ff */
[----:B------:R-:W-:-:S04]  /*0720*/  IMAD.WIDE R8, R4, 0x4, R8 ;  /* 0x0000000404087825 */ /* 0x000fc800078e0208 */
[----:B--2---:R-:W-:-:S05]  /*0730*/  FADD R5, R5, R10 ;  /* 0x0000000a05057221 */ /* 0x004fca0000000000 */
[----:B------:R0:W-:Y:S04]  /*0740*/  STG.E desc[UR10][R8.64+-0x8], R5 ;  /* 0xfffff80508007986 */ /* 0x0001e8000c10190a */
[----:B------:R-:W2:Y:S04]  /*0750*/  LDG.E R10, desc[UR10][R2.64+-0x4] ;  /* 0xfffffc0a020a7981 */ /* 0x000ea8000c1e1900 */
[----:B------:R-:W2:Y:S02]  /*0760*/  LDG.E R11, desc[UR10][R6.64+-0x4] ;  /* 0xfffffc0a060b7981 */ /* 0x000ea4000c1e1900 */
[----:B--2---:R-:W-:-:S05]  /*0770*/  FADD R11, R10, R11 ;  /* 0x0000000b0a0b7221 */ /* 0x004fca0000000000 */
[----:B------:R0:W-:Y:S04]  /*0780*/  STG.E desc[UR10][R8.64+-0x4], R11 ;  /* 0xfffffc0b08007986 */ /* 0x0001e8000c10190a */
[----:B------:R-:W2:Y:S04]  /*0790*/  LDG.E R10, desc[UR10][R2.64] ;  /* 0x0000000a020a7981 */ /* 0x000ea8000c1e1900 */
[----:B------:R-:W2:Y:S02]  /*07a0*/  LDG.E R13, desc[UR10][R6.64] ;  /* 0x0000000a060d7981 */ /* 0x000ea4000c1e1900 */
[----:B--2---:R-:W-:-:S05]  /*07b0*/  FADD R13, R10, R13 ;  /* 0x0000000d0a0d7221 */ /* 0x004fca0000000000 */
[----:B------:R0:W-:Y:S04]  /*07c0*/  STG.E desc[UR10][R8.64], R13 ;  /* 0x0000000d08007986 */ /* 0x0001e8000c10190a */
[----:B------:R-:W2:Y:S04]  /*07d0*/  LDG.E R10, desc[UR10][R2.64+0x4] ;  /* 0x0000040a020a7981 */ /* 0x000ea8000c1e1900 */
[----:B------:R-:W2:Y:S01]  /*07e0*/  LDG.E R15, desc[UR10][R6.64+0x4] ;  /* 0x0000040a060f7981 */ /* 0x000ea2000c1e1900 */
[----:B------:R-:W-:Y:S01]  /*07f0*/  VIADD R0, R0, 0x4 ;  /* 0x0000000400007836 */ /* 0x000fe20000000000 */
[----:B------:R-:W-:-:S04]  /*0800*/  IADD3 R4, PT, PT, R4, 0x4, RZ ;  /* 0x0000000404047810 */ /* 0x000fc80007ffe0ff */
[----:B------:R-:W-:Y:S01]  /*0810*/  ISETP.NE.AND P0, PT, R0, RZ, PT ;  /* 0x000000ff0000720c */ /* 0x000fe20003f05270 */
[----:B--2---:R-:W-:-:S05]  /*0820*/  FADD R15, R10, R15 ;  /* 0x0000000f0a0f7221 */ /* 0x004fca0000000000 */
[----:B------:R0:W-:Y:S07]  /*0830*/  STG.E desc[UR10][R8.64+0x4], R15 ;  /* 0x0000040f08007986 */ /* 0x0001ee000c10190a */
[----:B------:R-:W-:Y:S05]  /*0840*/  @P0 BRA `(.L_x_10) ;  /* 0xfffffffc008c0947 */ /* 0x000fea000383ffff */
[----:B------:R-:W-:Y:S05]  /*0850*/  EXIT ;  /* 0x000000000000794d */ /* 0x000fea0003800000 */
        .weak           $__internal_0_$__cuda_sm20_div_s64
        .type           $__internal_0_$__cuda_sm20_div_s64,@function
        .size           $__internal_0_$__cuda_sm20_div_s64,(.L_x_21 - $__internal_0_$__cuda_sm20_div_s64)
$__internal_0_$__cuda_sm20_div_s64:
[-C--:B------:R-:W-:Y:S02]  /*0860*/  IADD3 R2, P1, PT, RZ, -R5.reuse, RZ ;  /* 0x80000005ff027210 */ /* 0x080fe40007f3e0ff */
[----:B------:R-:W-:Y:S02]  /*0870*/  ISETP.LE.AND P0, PT, RZ, UR4, PT ;  /* 0x00000004ff007c0c */ /* 0x000fe4000bf03270 */
[----:B------:R-:W-:Y:S01]  /*0880*/  ISETP.GE.AND P3, PT, R7, RZ, PT ;  /* 0x000000ff0700720c */ /* 0x000fe20003f66270 */
[----:B------:R-:W-:Y:S01]  /*0890*/  IMAD.X R3, RZ, RZ, ~UR4, P1 ;  /* 0x80000004ff037e24 */ /* 0x000fe200088e06ff */
[----:B------:R-:W-:-:S04]  /*08a0*/  SEL R2, R2, R5, !P0 ;  /* 0x0000000502027207 */ /* 0x000fc80004000000 */
[----:B------:R-:W-:-:S04]  /*08b0*/  SEL R3, R3, UR4, !P0 ;  /* 0x0000000403037c07 */ /* 0x000fc8000c000000 */
[----:B------:R-:W0:Y:S08]  /*08c0*/  I2F.U64.RP R9, R2 ;  /* 0x0000000200097312 */ /* 0x000e300000309000 */
[----:B0-----:R-:W0:Y:S02]  /*08d0*/  MUFU.RCP R9, R9 ;  /* 0x0000000900097308 */ /* 0x001e240000001000 */
[----:B0-----:R-:W-:-:S06]  /*08e0*/  IADD3 R10, PT, PT, R9, 0x1ffffffe, RZ ;  /* 0x1ffffffe090a7810 */ /* 0x001fcc0007ffe0ff */
[----:B------:R-:W0:Y:S02]  /*08f0*/  F2I.U64.TRUNC R10, R10 ;  /* 0x0000000a000a7311 */ /* 0x000e24000020d800 */
[----:B0-----:R-:W-:-:S04]  /*0900*/  IMAD.WIDE.U32 R12, R10, R2, RZ ;  /* 0x000000020a0c7225 */ /* 0x001fc800078e00ff */
[----:B------:R-:W-:Y:S01]  /*0910*/  IMAD R13, R10, R3, R13 ;  /* 0x000000030a0d7224 */ /* 0x000fe200078e020d */
[----:B------:R-:W-:-:S03]  /*0920*/  IADD3 R15, P0, PT, RZ, -R12, RZ ;  /* 0x8000000cff0f7210 */ /* 0x000fc60007f1e0ff */
[----:B------:R-:W-:Y:S02]  /*0930*/  IMAD R13, R11, R2, R13 ;  /* 0x000000020b0d7224 */ /* 0x000fe400078e020d */
[----:B------:R-:W-:-:S04]  /*0940*/  IMAD.HI.U32 R12, R10, R15, RZ ;  /* 0x0000000f0a0c7227 */ /* 0x000fc800078e00ff */
[----:B------:R-:W-:Y:S01]  /*0950*/  IMAD.X R17, RZ, RZ, ~R13, P0 ;  /* 0x000000ffff117224 */ /* 0x000fe200000e0e0d */
[----:B------:R-:W-:-:S03]  /*0960*/  MOV R13, R10 ;  /* 0x0000000a000d7202 */ /* 0x000fc60000000f00 */
[-C--:B------:R-:W-:Y:S02]  /*0970*/  IMAD R19, R11, R17.reuse, RZ ;  /* 0x000000110b137224 */ /* 0x080fe400078e02ff */
[----:B------:R-:W-:-:S04]  /*0980*/  IMAD.WIDE.U32 R12, P0, R10, R17, R12 ;  /* 0x000000110a0c7225 */ /* 0x000fc8000780000c */
[----:B------:R-:W-:-:S04]  /*0990*/  IMAD.HI.U32 R9, R11, R17, RZ ;  /* 0x000000110b097227 */ /* 0x000fc800078e00ff */
[----:B------:R-:W-:-:S04]  /*09a0*/  IMAD.HI.U32 R12, P1, R11, R15, R12 ;  /* 0x0000000f0b0c7227 */ /* 0x000fc8000782000c */
[----:B------:R-:W-:Y:S01]  /*09b0*/  IMAD.X R9, R9, 0x1, R11, P0 ;  /* 0x0000000109097824 */ /* 0x000fe200000e060b */
[----:B------:R-:W-:-:S04]  /*09c0*/  IADD3 R13, P2, PT, R19, R12, RZ ;  /* 0x0000000c130d7210 */ /* 0x000fc80007f5e0ff */
[----:B------:R-:W-:Y:S01]  /*09d0*/  IADD3.X R9, PT, PT, RZ, RZ, R9, P2, P1 ;  /* 0x000000ffff097210 */ /* 0x000fe200017e2409 */
[----:B------:R-:W-:-:S04]  /*09e0*/  IMAD.WIDE.U32 R10, R13, R2, RZ ;  /* 0x000000020d0a7225 */ /* 0x000fc800078e00ff */
[----:B------:R-:W-:Y:S01]  /*09f0*/  IMAD R11, R13, R3, R11 ;  /* 0x000000030d0b7224 */ /* 0x000fe200078e020b */
[----:B------:R-:W-:-:S03]  /*0a00*/  IADD3 R15, P0, PT, RZ, -R10, RZ ;  /* 0x8000000aff0f7210 */ /* 0x000fc60007f1e0ff */
[----:B------:R-:W-:Y:S02]  /*0a10*/  IMAD R11, R9, R2, R11 ;  /* 0x00000002090b7224 */ /* 0x000fe400078e020b */
[----:B------:R-:W-:-:S03]  /*0a20*/  IMAD.HI.U32 R12, R13, R15, RZ ;  /* 0x0000000f0d0c7227 */ /* 0x000fc600078e00ff */
[----:B------:R-:W-:Y:S02]  /*0a30*/  IADD3.X R10, PT, PT, RZ, ~R11, RZ, P0, !PT ;  /* 0x8000000bff0a7210 */ /* 0x000fe400007fe4ff */
[----:B------:R-:W-:-:S03]  /*0a40*/  IADD3 R11, P4, PT, RZ, -R8, RZ ;  /* 0x80000008ff0b7210 */ /* 0x000fc60007f9e0ff */
[----:B------:R-:W-:Y:S01]  /*0a50*/  IMAD.WIDE.U32 R12, P0, R13, R10, R12 ;  /* 0x0000000a0d0c7225 */ /* 0x000fe2000780000c */
[----:B------:R-:W-:-:S03]  /*0a60*/  SEL R8, R11, R8, !P3 ;  /* 0x000000080b087207 */ /* 0x000fc60005800000 */
[----:B------:R-:W-:Y:S02]  /*0a70*/  IMAD.MOV.U32 R11, RZ, RZ, RZ ;  /* 0x000000ffff0b7224 */ /* 0x000fe400078e00ff */
[----:B------:R-:W-:-:S04]  /*0a80*/  IMAD.HI.U32 R13, P1, R9, R15, R12 ;  /* 0x0000000f090d7227 */ /* 0x000fc8000782000c */
[CC--:B------:R-:W-:Y:S02]  /*0a90*/  IMAD R12, R9.reuse, R10.reuse, RZ ;  /* 0x0000000a090c7224 */ /* 0x0c0fe400078e02ff */
[----:B------:R-:W-:-:S03]  /*0aa0*/  IMAD.HI.U32 R10, R9, R10, RZ ;  /* 0x0000000a090a7227 */ /* 0x000fc600078e00ff */
[----:B------:R-:W-:Y:S01]  /*0ab0*/  IADD3 R13, P2, PT, R12, R13, RZ ;  /* 0x0000000d0c0d7210 */ /* 0x000fe20007f5e0ff */
[----:B------:R-:W-:Y:S01]  /*0ac0*/  IMAD.X R12, RZ, RZ, ~R7, P4 ;  /* 0x000000ffff0c7224 */ /* 0x000fe200020e0e07 */
[----:B------:R-:W-:-:S03]  /*0ad0*/  IADD3.X R9, PT, PT, R10, R9, RZ, P0, !PT ;  /* 0x000000090a097210 */ /* 0x000fc600007fe4ff */
[----:B------:R-:W-:Y:S01]  /*0ae0*/  IMAD.HI.U32 R10, R13, R8, RZ ;  /* 0x000000080d0a7227 */ /* 0x000fe200078e00ff */
[----:B------:R-:W-:Y:S02]  /*0af0*/  SEL R12, R12, R7, !P3 ;  /* 0x000000070c0c7207 */ /* 0x000fe40005800000 */
[----:B------:R-:W-:Y:S02]  /*0b00*/  IADD3.X R9, PT, PT, RZ, RZ, R9, P2, P1 ;  /* 0x000000ffff097210 */ /* 0x000fe400017e2409 */
[----:B------:R-:W-:Y:S01]  /*0b10*/  LOP3.LUT R7, R7, UR4, RZ, 0x3c, !PT ;  /* 0x0000000407077c12 */ /* 0x000fe2000f8e3cff */
[----:B------:R-:W-:-:S04]  /*0b20*/  IMAD.WIDE.U32 R10, R13, R12, R10 ;  /* 0x0000000c0d0a7225 */ /* 0x000fc800078e000a */
[C---:B------:R-:W-:Y:S02]  /*0b30*/  IMAD R13, R9.reuse, R12, RZ ;  /* 0x0000000c090d7224 */ /* 0x040fe400078e02ff */
[----:B------:R-:W-:-:S04]  /*0b40*/  IMAD.HI.U32 R10, P0, R9, R8, R10 ;  /* 0x00000008090a7227 */ /* 0x000fc8000780000a */
[----:B------:R-:W-:Y:S01]  /*0b50*/  IMAD.HI.U32 R9, R9, R12, RZ ;  /* 0x0000000c09097227 */ /* 0x000fe200078e00ff */
[----:B------:R-:W-:-:S04]  /*0b60*/  IADD3 R13, P1, PT, R13, R10, RZ ;  /* 0x0000000a0d0d7210 */ /* 0x000fc80007f3e0ff */
[----:B------:R-:W-:Y:S01]  /*0b70*/  IADD3.X R9, PT, PT, R9, RZ, RZ, P0, !PT ;  /* 0x000000ff09097210 */ /* 0x000fe200007fe4ff */
[----:B------:R-:W-:-:S04]  /*0b80*/  IMAD.WIDE.U32 R10, R13, R2, RZ ;  /* 0x000000020d0a7225 */ /* 0x000fc800078e00ff */
[----:B------:R-:W-:Y:S01]  /*0b90*/  IMAD.X R9, RZ, RZ, R9, P1 ;  /* 0x000000ffff097224 */ /* 0x000fe200008e0609 */
[----:B------:R-:W-:Y:S01]  /*0ba0*/  IADD3 R15, P1, PT, -R10, R8, RZ ;  /* 0x000000080a0f7210 */ /* 0x000fe20007f3e1ff */
[C---:B------:R-:W-:Y:S01]  /*0bb0*/  IMAD R11, R13.reuse, R3, R11 ;  /* 0x000000030d0b7224 */ /* 0x040fe200078e020b */
[----:B------:R-:W-:Y:S02]  /*0bc0*/  IADD3 R8, PT, PT, R13, 0x1, RZ ;  /* 0x000000010d087810 */ /* 0x000fe40007ffe0ff */
[-C--:B------:R-:W-:Y:S01]  /*0bd0*/  ISETP.GE.U32.AND P0, PT, R15, R2.reuse, PT ;  /* 0x000000020f00720c */ /* 0x080fe20003f06070 */
[----:B------:R-:W-:-:S05]  /*0be0*/  IMAD R9, R9, R2, R11 ;  /* 0x0000000209097224 */ /* 0x000fca00078e020b */
[----:B------:R-:W-:Y:S02]  /*0bf0*/  IADD3.X R17, PT, PT, ~R9, R12, RZ, P1, !PT ;  /* 0x0000000c09117210 */ /* 0x000fe40000ffe5ff */
[----:B------:R-:W-:Y:S02]  /*0c00*/  IADD3 R9, P1, PT, R15, -R2, RZ ;  /* 0x800000020f097210 */ /* 0x000fe40007f3e0ff */
[----:B------:R-:W-:-:S03]  /*0c10*/  ISETP.GE.U32.AND.EX P0, PT, R17, R3, PT, P0 ;  /* 0x000000031100720c */ /* 0x000fc60003f06100 */
[----:B------:R-:W-:Y:S01]  /*0c20*/  IMAD.X R11, R17, 0x1, ~R3, P1 ;  /* 0x00000001110b7824 */ /* 0x000fe200008e0e03 */
[----:B------:R-:W-:Y:S02]  /*0c30*/  SEL R9, R9, R15, P0 ;  /* 0x0000000f09097207 */ /* 0x000fe40000000000 */
[----:B------:R-:W-:Y:S02]  /*0c40*/  SEL R13, R8, R13, P0 ;  /* 0x0000000d080d7207 */ /* 0x000fe40000000000 */
[----:B------:R-:W-:Y:S02]  /*0c50*/  SEL R11, R11, R17, P0 ;  /* 0x000000110b0b7207 */ /* 0x000fe40000000000 */
[----:B------:R-:W-:Y:S01]  /*0c60*/  ISETP.GE.U32.AND P0, PT, R9, R2, PT ;  /* 0x000000020900720c */ /* 0x000fe20003f06070 */
[----:B------:R-:W-:Y:S01]  /*0c70*/  VIADD R2, R13, 0x1 ;  /* 0x000000010d027836 */ /* 0x000fe20000000000 */
[----:B------:R-:W-:Y:S01]  /*0c80*/  ISETP.GE.AND P1, PT, R7, RZ, PT ;  /* 0x000000ff0700720c */ /* 0x000fe20003f26270 */
[----:B------:R-:W-:Y:S01]  /*0c90*/  IMAD.MOV.U32 R7, RZ, RZ, 0x0 ;  /* 0x00000000ff077424 */ /* 0x000fe200078e00ff */
[----:B------:R-:W-:-:S04]  /*0ca0*/  ISETP.GE.U32.AND.EX P0, PT, R11, R3, PT, P0 ;  /* 0x000000030b00720c */ /* 0x000fc80003f06100 */
[----:B------:R-:W-:Y:S02]  /*0cb0*/  SEL R2, R2, R13, P0 ;  /* 0x0000000d02027207 */ /* 0x000fe40000000000 */
[----:B------:R-:W-:Y:S02]  /*0cc0*/  ISETP.NE.U32.AND P0, PT, R5, RZ, PT ;  /* 0x000000ff0500720c */ /* 0x000fe40003f05070 */
[-C--:B------:R-:W-:Y:S02]  /*0cd0*/  IADD3 R3, PT, PT, RZ, -R2.reuse, RZ ;  /* 0x80000002ff037210 */ /* 0x080fe40007ffe0ff */
[----:B------:R-:W-:Y:S02]  /*0ce0*/  ISETP.NE.AND.EX P0, PT, RZ, UR4, PT, P0 ;  /* 0x00000004ff007c0c */ /* 0x000fe4000bf05300 */
[----:B------:R-:W-:-:S04]  /*0cf0*/  SEL R2, R3, R2, !P1 ;  /* 0x0000000203027207 */ /* 0x000fc80004800000 */
[----:B------:R-:W-:Y:S01]  /*0d00*/  SEL R2, R2, 0xffffffff, P0 ;  /* 0xffffffff02027807 */ /* 0x000fe20000000000 */
[----:B------:R-:W-:Y:S06]  /*0d10*/  RET.REL.NODEC R6 `(_Z5add_3iPfS_S_) ;  /* 0xfffffff006b87950 */ /* 0x000fec0003c3ffff */
.L_x_11:
        /* <DEDUP_REMOVED lines=14> */
.L_x_21:


//--------------------- .text._Z5add_2iPfS_S_     --------------------------
	.section	.text._Z5add_2iPfS_S_,"ax",@progbits
	.align	128
        .global         _Z5add_2iPfS_S_
        .type           _Z5add_2iPfS_S_,@function
        .size           _Z5add_2iPfS_S_,(.L_x_24 - _Z5add_2iPfS_S_)
        .other          _Z5add_2iPfS_S_,@"STO_CUDA_ENTRY STV_DEFAULT"
_Z5add_2iPfS_S_:
.text._Z5add_2iPfS_S_:
[----:B------:R-:W-:Y:S01]  /*0000*/  LDC R1, c[0x0][0x37c] ;  /* 0x0000df00ff017b82 */ /* 0x000fe20000000800 */
[----:B------:R-:W0:Y:S01]  /*0010*/  S2R R9, SR_TID.X ;  /* 0x0000000000097919 */ /* 0x000e220000002100 */
[----:B------:R-:W0:Y:S06]  /*0020*/  LDCU UR6, c[0x0][0x380] ;  /* 0x00007000ff0677ac */ /* 0x000e2c0008000800 */
[----:B------:R-:W1:Y:S01]  /*0030*/  LDC R0, c[0x0][0x360] ;  /* 0x0000d800ff007b82 */ /* 0x000e620000000800 */
[----:B0-----:R-:W-:-:S13]  /*0040*/  ISETP.GE.AND P0, PT, R9, UR6, PT ;  /* 0x0000000609007c0c */ /* 0x001fda000bf06270 */
[----:B------:R-:W-:Y:S05]  /*0050*/  @P0 EXIT ;  /* 0x000000000000094d */ /* 0x000fea0003800000 */
[----:B-1----:R-:W0:Y:S01]  /*0060*/  I2F.U32.RP R6, R0 ;  /* 0x0000000000067306 */ /* 0x002e220000209000 */
[----:B------:R-:W-:Y:S01]  /*0070*/  IADD3 R4, PT, PT, R9, R0, RZ ;  /* 0x0000000009047210 */ /* 0x000fe20007ffe0ff */
[----:B------:R-:W1:Y:S01]  /*0080*/  LDCU.64 UR4, c[0x0][0x358] ;  /* 0x00006b00ff0477ac */ /* 0x000e620008000a00 */
[----:B------:R-:W-:Y:S02]  /*0090*/  ISETP.NE.U32.AND P2, PT, R0, RZ, PT ;  /* 0x000000ff0000720c */ /* 0x000fe40003f45070 */
[C---:B------:R-:W-:Y:S01]  /*00a0*/  ISETP.GE.U32.AND P0, PT, R4.reuse, UR6, PT ;  /* 0x0000000604007c0c */ /* 0x040fe2000bf06070 */
[----:B------:R-:W2:Y:S01]  /*00b0*/  LDCU.64 UR8, c[0x0][0x388] ;  /* 0x00007100ff0877ac */ /* 0x000ea20008000a00 */
[----:B------:R-:W-:Y:S02]  /*00c0*/  VIMNMX.U32 R5, PT, PT, R4, UR6, !PT ;  /* 0x0000000604057c48 */ /* 0x000fe4000ffe0000 */
[----:B------:R-:W-:Y:S01]  /*00d0*/  SEL R8, RZ, 0x1, P0 ;  /* 0x00000001ff087807 */ /* 0x000fe20000000000 */
[----:B------:R-:W3:Y:S03]  /*00e0*/  LDCU.128 UR12, c[0x0][0x390] ;  /* 0x00007200ff0c77ac */ /* 0x000ee60008000c00 */
[----:B------:R-:W-:Y:S01]  /*00f0*/  IADD3 R5, PT, PT, R5, -R4, -R8 ;  /* 0x8000000405057210 */ /* 0x000fe20007ffe808 */
[----:B0-----:R-:W0:Y:S02]  /*0100*/  MUFU.RCP R6, R6 ;  /* 0x0000000600067308 */ /* 0x001e240000001000 */
[----:B0-----:R-:W-:-:S06]  /*0110*/  IADD3 R2, PT, PT, R6, 0xffffffe, RZ ;  /* 0x0ffffffe06027810 */ /* 0x001fcc0007ffe0ff */
[----:B------:R0:W4:Y:S02]  /*0120*/  F2I.FTZ.U32.TRUNC.NTZ R3, R2 ;  /* 0x0000000200037305 */ /* 0x000124000021f000 */
[----:B0-----:R-:W-:Y:S02]  /*0130*/  IMAD.MOV.U32 R2, RZ, RZ, RZ ;  /* 0x000000ffff027224 */ /* 0x001fe400078e00ff */
[----:B----4-:R-:W-:-:S04]  /*0140*/  IMAD.MOV R7, RZ, RZ, -R3 ;  /* 0x000000ffff077224 */ /* 0x010fc800078e0a03 */
[----:B------:R-:W-:-:S04]  /*0150*/  IMAD R7, R7, R0, RZ ;  /* 0x0000000007077224 */ /* 0x000fc800078e02ff */
[----:B------:R-:W-:-:S06]  /*0160*/  IMAD.HI.U32 R6, R3, R7, R2 ;  /* 0x0000000703067227 */ /* 0x000fcc00078e0002 */
[----:B------:R-:W-:Y:S02]  /*0170*/  IMAD.HI.U32 R11, R6, R5, RZ ;  /* 0x00000005060b7227 */ /* 0x000fe400078e00ff */
[----:B------:R-:W0:Y:S03]  /*0180*/  LDC.64 R6, c[0x0][0x390] ;  /* 0x0000e400ff067b82 */ /* 0x000e260000000a00 */
[----:B------:R-:W-:-:S05]  /*0190*/  IADD3 R2, PT, PT, -R11, RZ, RZ ;  /* 0x000000ff0b027210 */ /* 0x000fca0007ffe1ff */
[----:B------:R-:W-:Y:S02]  /*01a0*/  IMAD R5, R0, R2, R5 ;  /* 0x0000000200057224 */ /* 0x000fe400078e0205 */
[----:B------:R-:W4:Y:S03]  /*01b0*/  LDC.64 R2, c[0x0][0x398] ;  /* 0x0000e600ff027b82 */ /* 0x000f260000000a00 */
[----:B------:R-:W-:-:S13]  /*01c0*/  ISETP.GE.U32.AND P0, PT, R5, R0, PT ;  /* 0x000000000500720c */ /* 0x000fda0003f06070 */
[----:B------:R-:W-:Y:S01]  /*01d0*/  @P0 IMAD.IADD R5, R5, 0x1, -R0 ;  /* 0x0000000105050824 */ /* 0x000fe200078e0a00 */
[----:B------:R-:W-:-:S04]  /*01e0*/  @P0 IADD3 R11, PT, PT, R11, 0x1, RZ ;  /* 0x000000010b0b0810 */ /* 0x000fc80007ffe0ff */
[-C--:B------:R-:W-:Y:S02]  /*01f0*/  ISETP.GE.U32.AND P1, PT, R5, R0.reuse, PT ;  /* 0x000000000500720c */ /* 0x080fe40003f26070 */
[----:B------:R-:W0:Y:S11]  /*0200*/  LDC.64 R4, c[0x0][0x388] ;  /* 0x0000e200ff047b82 */ /* 0x000e360000000a00 */
[----:B------:R-:W-:Y:S01]  /*0210*/  @P1 VIADD R11, R11, 0x1 ;  /* 0x000000010b0b1836 */ /* 0x000fe20000000000 */
[----:B------:R-:W-:-:S04]  /*0220*/  @!P2 LOP3.LUT R11, RZ, R0, RZ, 0x33, !PT ;  /* 0x00000000ff0ba212 */ /* 0x000fc800078e33ff */
[----:B------:R-:W-:-:S04]  /*0230*/  IADD3 R8, PT, PT, R8, R11, RZ ;  /* 0x0000000b08087210 */ /* 0x000fc80007ffe0ff */
[C---:B------:R-:W-:Y:S02]  /*0240*/  LOP3.LUT R10, R8.reuse, 0x3, RZ, 0xc0, !PT ;  /* 0x00000003080a7812 */ /* 0x040fe400078ec0ff */
[----:B------:R-:W-:Y:S02]  /*0250*/  ISETP.GE.U32.AND P0, PT, R8, 0x3, PT ;  /* 0x000000030800780c */ /* 0x000fe40003f06070 */
[----:B------:R-:W-:-:S13]  /*0260*/  ISETP.NE.AND P1, PT, R10, 0x3, PT ;  /* 0x000000030a00780c */ /* 0x000fda0003f25270 */
[----:B-1234-:R-:W-:Y:S05]  /*0270*/  @!P1 BRA `(.L_x_12) ;  /* 0x0000000000549947 */ /* 0x01efea0003800000 */
[----:B------:R-:W-:Y:S01]  /*0280*/  IADD3 R8, PT, PT, R8, 0x1, RZ ;  /* 0x0000000108087810 */ /* 0x000fe20007ffe0ff */
[----:B------:R-:W-:-:S03]  /*0290*/  IMAD.WIDE.U32 R10, R9, 0x4, RZ ;  /* 0x00000004090a7825 */ /* 0x000fc600078e00ff */
[----:B------:R-:W-:-:S05]  /*02a0*/  LOP3.LUT R8, R8, 0x3, RZ, 0xc0, !PT ;  /* 0x0000000308087812 */ /* 0x000fca00078ec0ff */
[----:B------:R-:W-:Y:S02]  /*02b0*/  IMAD R9, R8, R0, R9 ;  /* 0x0000000008097224 */ /* 0x000fe400078e0209 */
[----:B------:R-:W-:-:S07]  /*02c0*/  IMAD.MOV R8, RZ, RZ, -R8 ;  /* 0x000000ffff087224 */ /* 0x000fce00078e0a08 */
.L_x_13:
[C---:B------:R-:W-:Y:S02]  /*02d0*/  IADD3 R14, P2, PT, R10.reuse, UR12, RZ ;  /* 0x0000000c0a0e7c10 */ /* 0x040fe4000ff5e0ff */
[----:B------:R-:W-:Y:S02]  /*02e0*/  IADD3 R12, P1, PT, R10, UR8, RZ ;  /* 0x000000080a0c7c10 */ /* 0x000fe4000ff3e0ff */
[C---:B------:R-:W-:Y:S02]  /*02f0*/  IADD3.X R15, PT, PT, R11.reuse, UR13, RZ, P2, !PT ;  /* 0x0000000d0b0f7c10 */ /* 0x040fe400097fe4ff */
[----:B------:R-:W-:-:S04]  /*0300*/  IADD3.X R13, PT, PT, R11, UR9, RZ, P1, !PT ;  /* 0x000000090b0d7c10 */ /* 0x000fc80008ffe4ff */
[----:B------:R-:W2:Y:S04]  /*0310*/  LDG.E R15, desc[UR4][R14.64] ;  /* 0x000000040e0f7981 */ /* 0x000ea8000c1e1900 */
[----:B------:R-:W2:Y:S01]  /*0320*/  LDG.E R12, desc[UR4][R12.64] ;  /* 0x000000040c0c7981 */ /* 0x000ea2000c1e1900 */
[----:B-1----:R-:W-:Y:S02]  /*0330*/  IADD3 R16, P1, PT, R10, UR14, RZ ;  /* 0x0000000e0a107c10 */ /* 0x002fe4000ff3e0ff */
[----:B------:R-:W-:Y:S02]  /*0340*/  IADD3 R8, PT, PT, R8, 0x1, RZ ;  /* 0x0000000108087810 */ /* 0x000fe40007ffe0ff */
[----:B------:R-:W-:Y:S02]  /*0350*/  IADD3.X R17, PT, PT, R11, UR15, RZ, P1, !PT ;  /* 0x0000000f0b117c10 */ /* 0x000fe40008ffe4ff */
[----:B------:R-:W-:Y:S01]  /*0360*/  ISETP.NE.AND P1, PT, R8, RZ, PT ;  /* 0x000000ff0800720c */ /* 0x000fe20003f25270 */
[----:B------:R-:W-:Y:S05]  /*0370*/  WARPSYNC.ALL ;  /* 0x0000000000007948 */ /* 0x000fea0003800000 */
[----:B------:R-:W-:-:S04]  /*0380*/  IMAD.WIDE.U32 R10, R0, 0x4, R10 ;  /* 0x00000004000a7825 */ /* 0x000fc800078e000a */
[----:B--2---:R-:W-:-:S05]  /*0390*/  FADD R19, R12, R15 ;  /* 0x0000000f0c137221 */ /* 0x004fca0000000000 */
[----:B------:R1:W-:Y:S01]  /*03a0*/  STG.E desc[UR4][R16.64], R19 ;  /* 0x0000001310007986 */ /* 0x0003e2000c101904 */
[----:B------:R-:W-:Y:S06]  /*03b0*/  BAR.SYNC.DEFER_BLOCKING 0x0 ;  /* 0x0000000000007b1d */ /* 0x000fec0000010000 */
[----:B------:R-:W-:Y:S05]  /*03c0*/  @P1 BRA `(.L_x_13) ;  /* 0xfffffffc00c01947 */ /* 0x000fea000383ffff */
.L_x_12:
[----:B------:R-:W-:Y:S05]  /*03d0*/  @!P0 EXIT ;  /* 0x000000000000894d */ /* 0x000fea0003800000 */
.L_x_14:
[----:B0-2---:R-:W-:-:S04]  /*03e0*/  IMAD.WIDE.U32 R10, R9, 0x4, R4 ;  /* 0x00000004090a7825 */ /* 0x005fc800078e0004 */
[C---:B------:R-:W-:Y:S02]  /*03f0*/  IMAD.WIDE.U32 R12, R9.reuse, 0x4, R6 ;  /* 0x00000004090c7825 */ /* 0x040fe400078e0006 */
[----:B------:R-:W2:Y:S04]  /*0400*/  LDG.E R10, desc[UR4][R10.64] ;  /* 0x000000040a0a7981 */ /* 0x000ea8000c1e1900 */
[----:B------:R-:W2:Y:S01]  /*0410*/  LDG.E R13, desc[UR4][R12.64] ;  /* 0x000000040c0d7981 */ /* 0x000ea2000c1e1900 */
[----:B-1----:R-:W-:Y:S01]  /*0420*/  IADD3 R19, PT, PT, R0, R9, RZ ;  /* 0x0000000900137210 */ /* 0x002fe20007ffe0ff */
[----:B------:R-:W-:Y:S01]  /*0430*/  IMAD.WIDE.U32 R8, R9, 0x4, R2 ;  /* 0x0000000409087825 */ /* 0x000fe200078e0002 */
[----:B------:R-:W-:Y:S05]  /*0440*/  WARPSYNC.ALL ;  /* 0x0000000000007948 */ /* 0x000fea0003800000 */
[----:B------:R-:W-:-:S04]  /*0450*/  IMAD.WIDE.U32 R14, R19, 0x4, R4 ;  /* 0x00000004130e7825 */ /* 0x000fc800078e0004 */
[----:B------:R-:W-:-:S04]  /*0460*/  IMAD.WIDE.U32 R16, R19, 0x4, R6 ;  /* 0x0000000413107825 */ /* 0x000fc800078e0006 */
[----:B--2---:R-:W-:-:S05]  /*0470*/  FADD R21, R10, R13 ;  /* 0x0000000d0a157221 */ /* 0x004fca0000000000 */
[----:B------:R0:W-:Y:S01]  /*0480*/  STG.E desc[UR4][R8.64], R21 ;  /* 0x0000001508007986 */ /* 0x0001e2000c101904 */
[----:B------:R-:W-:Y:S06]  /*0490*/  BAR.SYNC.DEFER_BLOCKING 0x0 ;  /* 0x0000000000007b1d */ /* 0x000fec0000010000 */
[----:B------:R-:W2:Y:S04]  /*04a0*/  LDG.E R14, desc[UR4][R14.64] ;  /* 0x000000040e0e7981 */ /* 0x000ea8000c1e1900 */
[----:B------:R-:W2:Y:S01]  /*04b0*/  LDG.E R17, desc[UR4][R16.64] ;  /* 0x0000000410117981 */ /* 0x000ea2000c1e1900 */
[----:B------:R-:W-:-:S04]  /*04c0*/  IMAD.WIDE.U32 R10, R19, 0x4, R2 ;  /* 0x00000004130a7825 */ /* 0x000fc800078e0002 */
[----:B------:R-:W-:-:S04]  /*04d0*/  IMAD.IADD R25, R19, 0x1, R0 ;  /* 0x0000000113197824 */ /* 0x000fc800078e0200 */
[----:B------:R-:W-:-:S04]  /*04e0*/  IMAD.WIDE.U32 R12, R25, 0x4, R4 ;  /* 0x00000004190c7825 */ /* 0x000fc800078e0004 */
[----:B------:R-:W-:-:S04]  /*04f0*/  IMAD.WIDE.U32 R18, R25, 0x4, R6 ;  /* 0x0000000419127825 */ /* 0x000fc800078e0006 */
[----:B--2---:R-:W-:-:S05]  /*0500*/  FADD R23, R14, R17 ;  /* 0x000000110e177221 */ /* 0x004fca0000000000 */
[----:B------:R1:W-:Y:S01]  /*0510*/  STG.E desc[UR4][R10.64], R23 ;  /* 0x000000170a007986 */ /* 0x0003e2000c101904 */
[----:B------:R-:W-:Y:S06]  /*0520*/  BAR.SYNC.DEFER_BLOCKING 0x0 ;  /* 0x0000000000007b1d */ /* 0x000fec0000010000 */
[----:B------:R-:W2:Y:S04]  /*0530*/  LDG.E R12, desc[UR4][R12.64] ;  /* 0x000000040c0c7981 */ /* 0x000ea8000c1e1900 */
[----:B------:R-:W2:Y:S01]  /*0540*/  LDG.E R19, desc[UR4][R18.64] ;  /* 0x0000000412137981 */ /* 0x000ea2000c1e1900 */
[C---:B0-----:R-:W-:Y:S01]  /*0550*/  IADD3 R9, PT, PT, R25.reuse, R0, RZ ;  /* 0x0000000019097210 */ /* 0x041fe20007ffe0ff */
[----:B------:R-:W-:-:S04]  /*0560*/  IMAD.WIDE.U32 R14, R25, 0x4, R2 ;  /* 0x00000004190e7825 */ /* 0x000fc800078e0002 */
[----:B------:R-:W-:-:S04]  /*0570*/  IMAD.WIDE.U32 R16, R9, 0x4, R4 ;  /* 0x0000000409107825 */ /* 0x000fc800078e0004 */
[----:B------:R-:W-:-:S04]  /*0580*/  IMAD.WIDE.U32 R20, R9, 0x4, R6 ;  /* 0x0000000409147825 */ /* 0x000fc800078e0006 */
[----:B--2---:R-:W-:-:S05]  /*0590*/  FADD R25, R12, R19 ;  /* 0x000000130c197221 */ /* 0x004fca0000000000 */
[----:B------:R2:W-:Y:S01]  /*05a0*/  STG.E desc[UR4][R14.64], R25 ;  /* 0x000000190e007986 */ /* 0x0005e2000c101904 */
[----:B------:R-:W-:Y:S06]  /*05b0*/  BAR.SYNC.DEFER_BLOCKING 0x0 ;  /* 0x0000000000007b1d */ /* 0x000fec0000010000 */
[----:B------:R-:W3:Y:S04]  /*05c0*/  LDG.E R16, desc[UR4][R16.64] ;  /* 0x0000000410107981 */ /* 0x000ee8000c1e1900 */
[----:B------:R-:W3:Y:S01]  /*05d0*/  LDG.E R21, desc[UR4][R20.64] ;  /* 0x0000000414157981 */ /* 0x000ee2000c1e1900 */
[C---:B-1----:R-:W-:Y:S01]  /*05e0*/  IMAD.WIDE.U32 R10, R9.reuse, 0x4, R2 ;  /* 0x00000004090a7825 */ /* 0x042fe200078e0002 */
[----:B------:R-:W-:-:S04]  /*05f0*/  IADD3 R9, PT, PT, R9, R0, RZ ;  /* 0x0000000009097210 */ /* 0x000fc80007ffe0ff */
[----:B------:R-:W-:Y:S01]  /*0600*/  ISETP.GE.AND P0, PT, R9, UR6, PT ;  /* 0x0000000609007c0c */ /* 0x000fe2000bf06270 */
[----:B---3--:R-:W-:-:S05]  /*0610*/  FADD R13, R16, R21 ;  /* 0x00000015100d7221 */ /* 0x008fca0000000000 */
[----:B------:R2:W-:Y:S01]  /*0620*/  STG.E desc[UR4][R10.64], R13 ;  /* 0x0000000d0a007986 */ /* 0x0005e2000c101904 */
[----:B------:R-:W-:Y:S06]  /*0630*/  BAR.SYNC.DEFER_BLOCKING 0x0 ;  /* 0x0000000000007b1d */ /* 0x000fec0000010000 */
[----:B------:R-:W-:Y:S05]  /*0640*/  @!P0 BRA `(.L_x_14) ;  /* 0xfffffffc00648947 */ /* 0x000fea000383ffff */
[----:B------:R-:W-:Y:S05]  /*0650*/  EXIT ;  /* 0x000000000000794d */ /* 0x000fea0003800000 */
.L_x_15:
        /* <DEDUP_REMOVED lines=10> */
.L_x_24:


//--------------------- .text._Z5add_1iPfS_S_     --------------------------
	.section	.text._Z5add_1iPfS_S_,"ax",@progbits
	.align	128
        .global         _Z5add_1iPfS_S_
        .type           _Z5add_1iPfS_S_,@function
        .size           _Z5add_1iPfS_S_,(.L_x_25 - _Z5add_1iPfS_S_)
        .other          _Z5add_1iPfS_S_,@"STO_CUDA_ENTRY STV_DEFAULT"
_Z5add_1iPfS_S_:
.text._Z5add_1iPfS_S_:
        /* <DEDUP_REMOVED lines=9> */
[----:B------:R-:W-:Y:S01]  /*0090*/  ISETP.NE.U32.AND P2, PT, R0, RZ, PT ;  /* 0x000000ff0000720c */ /* 0x000fe20003f45070 */
[----:B------:R-:W-:Y:S01]  /*00a0*/  BSSY.RECONVERGENT B0, `(.L_x_16) ;  /* 0x000002f000007945 */ /* 0x000fe20003800200 */
        /* <DEDUP_REMOVED lines=13> */
[----:B------:R-:W-:-:S05]  /*0180*/  IMAD.HI.U32 R3, R8, R7, RZ ;  /* 0x0000000708037227 */ /* 0x000fca00078e00ff */
[----:B------:R-:W-:-:S05]  /*0190*/  IADD3 R2, PT, PT, -R3, RZ, RZ ;  /* 0x000000ff03027210 */ /* 0x000fca0007ffe1ff */
[----:B------:R-:W-:-:S05]  /*01a0*/  IMAD R7, R0, R2, R7 ;  /* 0x0000000200077224 */ /* 0x000fca00078e0207 */
[----:B------:R-:W-:-:S13]  /*01b0*/  ISETP.GE.U32.AND P0, PT, R7, R0, PT ;  /* 0x000000000700720c */ /* 0x000fda0003f06070 */
[----:B------:R-:W-:Y:S01]  /*01c0*/  @P0 IMAD.IADD R7, R7, 0x1, -R0 ;  /* 0x0000000107070824 */ /* 0x000fe200078e0a00 */
[----:B------:R-:W-:-:S04]  /*01d0*/  @P0 IADD3 R3, PT, PT, R3, 0x1, RZ ;  /* 0x0000000103030810 */ /* 0x000fc80007ffe0ff */
[----:B------:R-:W-:-:S13]  /*01e0*/  ISETP.GE.U32.AND P1, PT, R7, R0, PT ;  /* 0x000000000700720c */ /* 0x000fda0003f26070 */
[----:B------:R-:W-:Y:S01]  /*01f0*/  @P1 VIADD R3, R3, 0x1 ;  /* 0x0000000103031836 */ /* 0x000fe20000000000 */
[----:B------:R-:W-:-:S04]  /*0200*/  @!P2 LOP3.LUT R3, RZ, R0, RZ, 0x33, !PT ;  /* 0x00000000ff03a212 */ /* 0x000fc800078e33ff */
[----:B------:R-:W-:-:S04]  /*0210*/  IADD3 R2, PT, PT, R6, R3, RZ ;  /* 0x0000000306027210 */ /* 0x000fc80007ffe0ff */
[C---:B------:R-:W-:Y:S02]  /*0220*/  LOP3.LUT R3, R2.reuse, 0x3, RZ, 0xc0, !PT ;  /* 0x0000000302037812 */ /* 0x040fe400078ec0ff */
[----:B------:R-:W-:Y:S02]  /*0230*/  ISETP.GE.U32.AND P0, PT, R2, 0x3, PT ;  /* 0x000000030200780c */ /* 0x000fe40003f06070 */
[----:B------:R-:W-:-:S13]  /*0240*/  ISETP.NE.AND P1, PT, R3, 0x3, PT ;  /* 0x000000030300780c */ /* 0x000fda0003f25270 */
[----:B-123--:R-:W-:Y:S05]  /*0250*/  @!P1 BRA `(.L_x_17) ;  /* 0x00000000004c9947 */ /* 0x00efea0003800000 */
[----:B------:R-:W-:-:S04]  /*0260*/  IADD3 R2, PT, PT, R2, 0x1, RZ ;  /* 0x0000000102027810 */ /* 0x000fc80007ffe0ff */
[----:B------:R-:W-:Y:S01]  /*0270*/  LOP3.LUT R4, R2, 0x3, RZ, 0xc0, !PT ;  /* 0x0000000302047812 */ /* 0x000fe200078ec0ff */
[----:B------:R-:W-:-:S04]  /*0280*/  IMAD.WIDE.U32 R2, R5, 0x4, RZ ;  /* 0x0000000405027825 */ /* 0x000fc800078e00ff */
[----:B------:R-:W-:Y:S02]  /*0290*/  IMAD R5, R4, R0, R5 ;  /* 0x0000000004057224 */ /* 0x000fe400078e0205 */
[----:B------:R-:W-:-:S07]  /*02a0*/  IMAD.MOV R4, RZ, RZ, -R4 ;  /* 0x000000ffff047224 */ /* 0x000fce00078e0a04 */
.L_x_18:
[C---:B------:R-:W-:Y:S02]  /*02b0*/  IADD3 R8, P2, PT, R2.reuse, UR12, RZ ;  /* 0x0000000c02087c10 */ /* 0x040fe4000ff5e0ff */
[----:B------:R-:W-:Y:S02]  /*02c0*/  IADD3 R6, P1, PT, R2, UR8, RZ ;  /* 0x0000000802067c10 */ /* 0x000fe4000ff3e0ff */
[C---:B------:R-:W-:Y:S02]  /*02d0*/  IADD3.X R9, PT, PT, R3.reuse, UR13, RZ, P2, !PT ;  /* 0x0000000d03097c10 */ /* 0x040fe400097fe4ff */
[----:B------:R-:W-:-:S04]  /*02e0*/  IADD3.X R7, PT, PT, R3, UR9, RZ, P1, !PT ;  /* 0x0000000903077c10 */ /* 0x000fc80008ffe4ff */
[----:B------:R-:W2:Y:S04]  /*02f0*/  LDG.E R9, desc[UR4][R8.64] ;  /* 0x0000000408097981 */ /* 0x000ea8000c1e1900 */
[----:B------:R-:W2:Y:S01]  /*0300*/  LDG.E R6, desc[UR4][R6.64] ;  /* 0x0000000406067981 */ /* 0x000ea2000c1e1900 */
[----:B0-----:R-:W-:-:S04]  /*0310*/  IADD3 R10, P1, PT, R2, UR14, RZ ;  /* 0x0000000e020a7c10 */ /* 0x001fc8000ff3e0ff */
[----:B------:R-:W-:Y:S02]  /*0320*/  IADD3.X R11, PT, PT, R3, UR15, RZ, P1, !PT ;  /* 0x0000000f030b7c10 */ /* 0x000fe40008ffe4ff */
[----:B------:R-:W-:-:S04]  /*0330*/  IADD3 R4, PT, PT, R4, 0x1, RZ ;  /* 0x0000000104047810 */ /* 0x000fc80007ffe0ff */
[----:B------:R-:W-:Y:S01]  /*0340*/  ISETP.NE.AND P1, PT, R4, RZ, PT ;  /* 0x000000ff0400720c */ /* 0x000fe20003f25270 */
[----:B------:R-:W-:-:S04]  /*0350*/  IMAD.WIDE.U32 R2, R0, 0x4, R2 ;  /* 0x0000000400027825 */ /* 0x000fc800078e0002 */
[----:B--2---:R-:W-:-:S05]  /*0360*/  FADD R13, R6, R9 ;  /* 0x00000009060d7221 */ /* 0x004fca0000000000 */
[----:B------:R0:W-:Y:S03]  /*0370*/  STG.E desc[UR4][R10.64], R13 ;  /* 0x0000000d0a007986 */ /* 0x0001e6000c101904 */
[----:B------:R-:W-:Y:S05]  /*0380*/  @P1 BRA `(.L_x_18) ;  /* 0xfffffffc00c81947 */ /* 0x000fea000383ffff */
.L_x_17:
[----:B------:R-:W-:Y:S05]  /*0390*/  BSYNC.RECONVERGENT B0 ;  /* 0x0000000000007941 */ /* 0x000fea0003800200 */
.L_x_16:
[----:B------:R-:W-:Y:S05]  /*03a0*/  @!P0 EXIT ;  /* 0x000000000000894d */ /* 0x000fea0003800000 */
.L_x_19:
[----:B------:R-:W0:Y:S08]  /*03b0*/  LDC.64 R6, c[0x0][0x388] ;  /* 0x0000e200ff067b82 */ /* 0x000e300000000a00 */
[----:B------:R-:W1:Y:S08]  /*03c0*/  LDC.64 R2, c[0x0][0x390] ;  /* 0x0000e400ff027b82 */ /* 0x000e700000000a00 */
[----:B--2---:R-:W2:Y:S01]  /*03d0*/  LDC.64 R8, c[0x0][0x398] ;  /* 0x0000e600ff087b82 */ /* 0x004ea20000000a00 */
[----:B0-----:R-:W-:-:S06]  /*03e0*/  IMAD.WIDE.U32 R10, R5, 0x4, R6 ;  /* 0x00000004050a7825 */ /* 0x001fcc00078e0006 */
[----:B------:R-:W3:Y:S01]  /*03f0*/  LDG.E R10, desc[UR4][R10.64] ;  /* 0x000000040a0a7981 */ /* 0x000ee2000c1e1900 */
[----:B-1----:R-:W-:-:S06]  /*0400*/  IMAD.WIDE.U32 R12, R5, 0x4, R2 ;  /* 0x00000004050c7825 */ /* 0x002fcc00078e0002 */
[----:B------:R-:W3:Y:S01]  /*0410*/  LDG.E R13, desc[UR4][R12.64] ;  /* 0x000000040c0d7981 */ /* 0x000ee2000c1e1900 */
[----:B------:R-:W-:Y:S01]  /*0420*/  IADD3 R19, PT, PT, R0, R5, RZ ;  /* 0x0000000500137210 */ /* 0x000fe20007ffe0ff */
[----:B--2---:R-:W-:-:S04]  /*0430*/  IMAD.WIDE.U32 R4, R5, 0x4, R8 ;  /* 0x0000000405047825 */ /* 0x004fc800078e0008 */
[----:B------:R-:W-:-:S04]  /*0440*/  IMAD.WIDE.U32 R14, R19, 0x4, R6 ;  /* 0x00000004130e7825 */ /* 0x000fc800078e0006 */
[----:B------:R-:W-:-:S04]  /*0450*/  IMAD.WIDE.U32 R16, R19, 0x4, R2 ;  /* 0x0000000413107825 */ /* 0x000fc800078e0002 */
[----:B---3--:R-:W-:-:S05]  /*0460*/  FADD R21, R10, R13 ;  /* 0x0000000d0a157221 */ /* 0x008fca0000000000 */
[----:B------:R0:W-:Y:S04]  /*0470*/  STG.E desc[UR4][R4.64], R21 ;  /* 0x0000001504007986 */ /* 0x0001e8000c101904 */
[----:B------:R-:W2:Y:S04]  /*0480*/  LDG.E R14, desc[UR4][R14.64] ;  /* 0x000000040e0e7981 */ /* 0x000ea8000c1e1900 */
[----:B------:R-:W2:Y:S01]  /*0490*/  LDG.E R17, desc[UR4][R16.64] ;  /* 0x0000000410117981 */ /* 0x000ea2000c1e1900 */
[C---:B------:R-:W-:Y:S02]  /*04a0*/  IMAD.IADD R25, R19.reuse, 0x1, R0 ;  /* 0x0000000113197824 */ /* 0x040fe400078e0200 */
[----:B------:R-:W-:-:S04]  /*04b0*/  IMAD.WIDE.U32 R10, R19, 0x4, R8 ;  /* 0x00000004130a7825 */ /* 0x000fc800078e0008 */
[----:B------:R-:W-:-:S04]  /*04c0*/  IMAD.WIDE.U32 R12, R25, 0x4, R6 ;  /* 0x00000004190c7825 */ /* 0x000fc800078e0006 */
[----:B------:R-:W-:-:S04]  /*04d0*/  IMAD.WIDE.U32 R18, R25, 0x4, R2 ;  /* 0x0000000419127825 */ /* 0x000fc800078e0002 */
[----:B--2---:R-:W-:-:S05]  /*04e0*/  FADD R23, R14, R17 ;  /* 0x000000110e177221 */ /* 0x004fca0000000000 */
[----:B------:R1:W-:Y:S04]  /*04f0*/  STG.E desc[UR4][R10.64], R23 ;  /* 0x000000170a007986 */ /* 0x0003e8000c101904 */
[----:B------:R-:W2:Y:S04]  /*0500*/  LDG.E R12, desc[UR4][R12.64] ;  /* 0x000000040c0c7981 */ /* 0x000ea8000c1e1900 */
[----:B------:R-:W2:Y:S01]  /*0510*/  LDG.E R19, desc[UR4][R18.64] ;  /* 0x0000000412137981 */ /* 0x000ea2000c1e1900 */
[C---:B0-----:R-:W-:Y:S01]  /*0520*/  IADD3 R5, PT, PT, R25.reuse, R0, RZ ;  /* 0x0000000019057210 */ /* 0x041fe20007ffe0ff */
[----:B------:R-:W-:-:S04]  /*0530*/  IMAD.WIDE.U32 R14, R25, 0x4, R8 ;  /* 0x00000004190e7825 */ /* 0x000fc800078e0008 */
[----:B------:R-:W-:-:S04]  /*0540*/  IMAD.WIDE.U32 R6, R5, 0x4, R6 ;  /* 0x0000000405067825 */ /* 0x000fc800078e0006 */
[----:B------:R-:W-:-:S04]  /*0550*/  IMAD.WIDE.U32 R2, R5, 0x4, R2 ;  /* 0x0000000405027825 */ /* 0x000fc800078e0002 */
[----:B--2---:R-:W-:-:S05]  /*0560*/  FADD R17, R12, R19 ;  /* 0x000000130c117221 */ /* 0x004fca0000000000 */
[----:B------:R2:W-:Y:S04]  /*0570*/  STG.E desc[UR4][R14.64], R17 ;  /* 0x000000110e007986 */ /* 0x0005e8000c101904 */
[----:B------:R-:W1:Y:S04]  /*0580*/  LDG.E R6, desc[UR4][R6.64] ;  /* 0x0000000406067981 */ /* 0x000e68000c1e1900 */
[----:B------:R-:W1:Y:S01]  /*0590*/  LDG.E R3, desc[UR4][R2.64] ;  /* 0x0000000402037981 */ /* 0x000e62000c1e1900 */
[C---:B------:R-:W-:Y:S01]  /*05a0*/  IMAD.WIDE.U32 R8, R5.reuse, 0x4, R8 ;  /* 0x0000000405087825 */ /* 0x040fe200078e0008 */
[----:B------:R-:W-:-:S04]  /*05b0*/  IADD3 R5, PT, PT, R5, R0, RZ ;  /* 0x0000000005057210 */ /* 0x000fc80007ffe0ff */
[----:B------:R-:W-:Y:S01]  /*05c0*/  ISETP.GE.AND P0, PT, R5, UR6, PT ;  /* 0x0000000605007c0c */ /* 0x000fe2000bf06270 */
[----:B-1----:R-:W-:-:S05]  /*05d0*/  FADD R11, R6, R3 ;  /* 0x00000003060b7221 */ /* 0x002fca0000000000 */
[----:B------:R2:W-:Y:S07]  /*05e0*/  STG.E desc[UR4][R8.64], R11 ;  /* 0x0000000b08007986 */ /* 0x0005ee000c101904 */
[----:B------:R-:W-:Y:S05]  /*05f0*/  @!P0 BRA `(.L_x_19) ;  /* 0xfffffffc006c8947 */ /* 0x000fea000383ffff */
[----:B------:R-:W-:Y:S05]  /*0600*/  EXIT ;  /* 0x000000000000794d */ /* 0x000fea0003800000 */
.L_x_20:
        /* <DEDUP_REMOVED lines=15> */
.L_x_25:


//--------------------- .nv.shared.reserved.0     --------------------------
	.section	.nv.shared.reserved.0,"aw",@nobits
	.weak		__nv_reservedSMEM_offset_0_alias
	.size		__nv_reservedSMEM_offset_0_alias, 0, 64
	.other		__nv_reservedSMEM_offset_0_alias,@"STO_CUDA_RESERVED_SHARED STV_DEFAULT"
__nv_reservedSMEM_offset_0_alias:
	.zero		0
	.zero		64


//--------------------- .nv.constant0._Z5add_4iPfS_S_ --------------------------
	.section	.nv.constant0._Z5add_4iPfS_S_,"a",@progbits
	.sectionflags	@""
	.align	4
.nv.constant0._Z5add_4iPfS_S_:
	.zero		928


//--------------------- .nv.constant0._Z5add_3iPfS_S_ --------------------------
	.section	.nv.constant0._Z5add_3iPfS_S_,"a",@progbits
	.sectionflags	@""
	.align	4
.nv.constant0._Z5add_3iPfS_S_:
	.zero		928


//--------------------- .nv.constant0._Z5add_2iPfS_S_ --------------------------
	.section	.nv.constant0._Z5add_2iPfS_S_,"a",@progbits
	.sectionflags	@""
	.align	4
.nv.constant0._Z5add_2iPfS_S_:
	.zero		928


//--------------------- .nv.constant0._Z5add_1iPfS_S_ --------------------------
	.section	.nv.constant0._Z5add_1iPfS_S_,"a",@progbits
	.sectionflags	@""
	.align	4
.nv.constant0._Z5add_1iPfS_S_:
	.zero		928


//--------------------- SYMBOLS --------------------------

	.type		.nv.reservedSmem.offset0,@object
	.size		.nv.reservedSmem.offset0,0x4
